//
// Generated by NVIDIA NVVM Compiler
//
// Compiler Build ID: CL-36424714
// Cuda compilation tools, release 13.0, V13.0.88
// Based on NVVM 20.0.0
//

.version 9.0
.target sm_100
.address_size 64

	// .globl	nama_batch_f32
.extern .shared .align 16 .b8 shared_i[];

.visible .entry nama_batch_f32(
	.param .u64 .ptr .align 1 nama_batch_f32_param_0,
	.param .u64 .ptr .align 1 nama_batch_f32_param_1,
	.param .u64 .ptr .align 1 nama_batch_f32_param_2,
	.param .u64 .ptr .align 1 nama_batch_f32_param_3,
	.param .u32 nama_batch_f32_param_4,
	.param .u64 .ptr .align 1 nama_batch_f32_param_5,
	.param .u32 nama_batch_f32_param_6,
	.param .u32 nama_batch_f32_param_7,
	.param .u32 nama_batch_f32_param_8,
	.param .u64 .ptr .align 1 nama_batch_f32_param_9
)
{
	.reg .pred 	%p<92>;
	.reg .b32 	%r<341>;
	.reg .b32 	%f<66>;
	.reg .b64 	%rd<85>;
	.reg .b64 	%fd<66>;

	ld.param.u64 	%rd9, [nama_batch_f32_param_0];
	ld.param.u64 	%rd7, [nama_batch_f32_param_2];
	ld.param.u64 	%rd10, [nama_batch_f32_param_3];
	ld.param.u64 	%rd8, [nama_batch_f32_param_5];
	ld.param.u32 	%r108, [nama_batch_f32_param_6];
	ld.param.u32 	%r110, [nama_batch_f32_param_7];
	ld.param.u32 	%r109, [nama_batch_f32_param_8];
	ld.param.u64 	%rd11, [nama_batch_f32_param_9];
	cvta.to.global.u64 	%rd1, %rd11;
	cvta.to.global.u64 	%rd2, %rd10;
	cvta.to.global.u64 	%rd3, %rd7;
	cvta.to.global.u64 	%rd4, %rd9;
	mov.u32 	%r1, %ctaid.x;
	setp.ge.s32 	%p1, %r1, %r110;
	@%p1 bra 	$L__BB0_80;
	cvta.to.global.u64 	%rd12, %rd8;
	mul.wide.u32 	%rd13, %r1, 4;
	add.s64 	%rd14, %rd12, %rd13;
	ld.global.nc.u32 	%r2, [%rd14];
	setp.lt.s32 	%p2, %r2, 1;
	setp.gt.s32 	%p3, %r2, %r108;
	or.pred  	%p4, %p2, %p3;
	@%p4 bra 	$L__BB0_80;
	add.s32 	%r305, %r2, %r109;
	mul.lo.s32 	%r4, %r108, %r1;
	mov.u32 	%r5, %tid.x;
	setp.ge.s32 	%p5, %r5, %r108;
	@%p5 bra 	$L__BB0_5;
	mov.u32 	%r6, %ntid.x;
	mov.u32 	%r285, %r5;
$L__BB0_4:
	add.s32 	%r111, %r285, %r4;
	mul.wide.s32 	%rd15, %r111, 4;
	add.s64 	%rd16, %rd1, %rd15;
	mov.b32 	%r112, 2143289344;
	st.global.u32 	[%rd16], %r112;
	add.s32 	%r285, %r285, %r6;
	setp.lt.s32 	%p6, %r285, %r108;
	@%p6 bra 	$L__BB0_4;
$L__BB0_5:
	bar.sync 	0;
	setp.ne.s32 	%p7, %r5, 0;
	setp.gt.s32 	%p8, %r305, %r108;
	or.pred  	%p9, %p7, %p8;
	@%p9 bra 	$L__BB0_80;
	ld.param.u32 	%r283, [nama_batch_f32_param_4];
	add.s32 	%r9, %r2, 1;
	shl.b32 	%r113, %r2, 2;
	mov.u32 	%r114, shared_i;
	add.s32 	%r10, %r114, %r113;
	setp.eq.s32 	%p10, %r283, 0;
	@%p10 bra 	$L__BB0_20;
	mov.f64 	%fd56, 0d0000000000000000;
	mov.b32 	%r304, 0;
	mov.f32 	%f61, 0f00000000;
	mul.wide.s32 	%rd28, %r109, 4;
	add.s64 	%rd30, %rd3, %rd28;
	mov.u32 	%r286, %r109;
	mov.u32 	%r293, %r304;
	mov.u32 	%r291, %r304;
$L__BB0_8:
	mul.wide.s32 	%rd17, %r286, 4;
	add.s64 	%rd18, %rd4, %rd17;
	ld.global.nc.f32 	%f2, [%rd18];
	setp.lt.s32 	%p11, %r291, 1;
	@%p11 bra 	$L__BB0_12;
	mov.u32 	%r290, %r291;
$L__BB0_10:
	setp.gt.s32 	%p12, %r290, %r9;
	sub.s32 	%r116, -2, %r2;
	selp.b32 	%r117, %r116, -1, %p12;
	add.s32 	%r118, %r117, %r290;
	shl.b32 	%r119, %r118, 2;
	mov.u32 	%r120, shared_i;
	add.s32 	%r121, %r120, %r119;
	ld.shared.u32 	%r122, [%r121];
	mul.wide.s32 	%rd19, %r122, 4;
	add.s64 	%rd20, %rd4, %rd19;
	ld.global.nc.f32 	%f17, [%rd20];
	setp.gtu.f32 	%p13, %f17, %f2;
	mov.u32 	%r291, %r290;
	@%p13 bra 	$L__BB0_12;
	add.s32 	%r17, %r290, -1;
	setp.gt.s32 	%p14, %r290, 1;
	mov.b32 	%r291, 0;
	mov.u32 	%r290, %r17;
	@%p14 bra 	$L__BB0_10;
$L__BB0_12:
	setp.gt.s32 	%p15, %r291, %r2;
	selp.b32 	%r124, %r9, 0, %p15;
	sub.s32 	%r125, %r291, %r124;
	shl.b32 	%r126, %r125, 2;
	mov.u32 	%r127, shared_i;
	add.s32 	%r128, %r127, %r126;
	st.shared.u32 	[%r128], %r286;
	add.s32 	%r291, %r291, 1;
	setp.lt.s32 	%p16, %r293, 1;
	@%p16 bra 	$L__BB0_16;
	mov.u32 	%r292, %r293;
$L__BB0_14:
	setp.gt.s32 	%p17, %r292, %r9;
	sub.s32 	%r129, -2, %r2;
	selp.b32 	%r130, %r129, -1, %p17;
	add.s32 	%r131, %r130, %r292;
	shl.b32 	%r132, %r131, 2;
	add.s32 	%r133, %r10, %r132;
	ld.shared.u32 	%r134, [%r133+4];
	mul.wide.s32 	%rd21, %r134, 4;
	add.s64 	%rd22, %rd4, %rd21;
	ld.global.nc.f32 	%f18, [%rd22];
	setp.ltu.f32 	%p18, %f18, %f2;
	mov.u32 	%r293, %r292;
	@%p18 bra 	$L__BB0_16;
	add.s32 	%r21, %r292, -1;
	setp.gt.s32 	%p19, %r292, 1;
	mov.b32 	%r293, 0;
	mov.u32 	%r292, %r21;
	@%p19 bra 	$L__BB0_14;
$L__BB0_16:
	setp.gt.s32 	%p20, %r293, %r2;
	selp.b32 	%r136, %r9, 0, %p20;
	sub.s32 	%r137, %r293, %r136;
	shl.b32 	%r138, %r137, 2;
	add.s32 	%r139, %r10, %r138;
	st.shared.u32 	[%r139+4], %r286;
	add.s32 	%r293, %r293, 1;
	setp.ne.s32 	%p21, %r286, %r109;
	@%p21 bra 	$L__BB0_18;
	ld.param.u64 	%rd82, [nama_batch_f32_param_1];
	cvta.to.global.u64 	%rd27, %rd82;
	add.s64 	%rd29, %rd27, %rd28;
	ld.global.nc.f32 	%f27, [%rd29];
	ld.global.nc.f32 	%f28, [%rd30];
	sub.f32 	%f62, %f27, %f28;
	bra.uni 	$L__BB0_19;
$L__BB0_18:
	ld.param.u64 	%rd81, [nama_batch_f32_param_1];
	cvta.to.global.u64 	%rd23, %rd81;
	mul.wide.s32 	%rd24, %r286, 4;
	add.s64 	%rd25, %rd23, %rd24;
	ld.global.nc.f32 	%f19, [%rd25];
	add.s64 	%rd26, %rd3, %rd24;
	ld.global.nc.f32 	%f20, [%rd26];
	sub.f32 	%f21, %f19, %f61;
	abs.f32 	%f22, %f21;
	sub.f32 	%f23, %f20, %f61;
	abs.f32 	%f24, %f23;
	sub.f32 	%f25, %f19, %f20;
	max.f32 	%f26, %f22, %f24;
	max.f32 	%f62, %f25, %f26;
$L__BB0_19:
	shl.b32 	%r140, %r9, 3;
	mov.u32 	%r141, shared_i;
	add.s32 	%r142, %r141, %r140;
	shl.b32 	%r143, %r304, 2;
	add.s32 	%r144, %r142, %r143;
	st.shared.f32 	[%r144], %f62;
	add.s32 	%r145, %r304, 1;
	setp.eq.s32 	%p22, %r145, %r2;
	selp.b32 	%r304, 0, %r145, %p22;
	cvt.f64.f32 	%fd24, %f62;
	add.f64 	%fd56, %fd56, %fd24;
	mul.wide.s32 	%rd31, %r286, 4;
	add.s64 	%rd32, %rd2, %rd31;
	ld.global.nc.f32 	%f61, [%rd32];
	add.s32 	%r286, %r286, 1;
	setp.lt.s32 	%p23, %r286, %r305;
	@%p23 bra 	$L__BB0_8;
	bra.uni 	$L__BB0_30;
$L__BB0_20:
	sub.s32 	%r11, -2, %r2;
	mov.f64 	%fd56, 0d0000000000000000;
	mov.b32 	%r304, 0;
	mov.f32 	%f63, 0f00000000;
	mov.u32 	%r294, %r109;
	mov.u32 	%r293, %r304;
	mov.u32 	%r291, %r304;
$L__BB0_21:
	mov.f32 	%f7, %f63;
	mul.wide.s32 	%rd33, %r294, 4;
	add.s64 	%rd34, %rd4, %rd33;
	ld.global.nc.f32 	%f63, [%rd34];
	setp.lt.s32 	%p24, %r291, 1;
	@%p24 bra 	$L__BB0_25;
	mov.u32 	%r298, %r291;
$L__BB0_23:
	setp.gt.s32 	%p25, %r298, %r9;
	selp.b32 	%r147, %r11, -1, %p25;
	add.s32 	%r148, %r147, %r298;
	shl.b32 	%r149, %r148, 2;
	add.s32 	%r151, %r114, %r149;
	ld.shared.u32 	%r152, [%r151];
	mul.wide.s32 	%rd35, %r152, 4;
	add.s64 	%rd36, %rd4, %rd35;
	ld.global.nc.f32 	%f30, [%rd36];
	setp.gtu.f32 	%p26, %f30, %f63;
	mov.u32 	%r291, %r298;
	@%p26 bra 	$L__BB0_25;
	add.s32 	%r31, %r298, -1;
	setp.gt.s32 	%p27, %r298, 1;
	mov.b32 	%r291, 0;
	mov.u32 	%r298, %r31;
	@%p27 bra 	$L__BB0_23;
$L__BB0_25:
	setp.gt.s32 	%p28, %r291, %r2;
	selp.b32 	%r154, %r9, 0, %p28;
	sub.s32 	%r155, %r291, %r154;
	shl.b32 	%r156, %r155, 2;
	add.s32 	%r158, %r114, %r156;
	st.shared.u32 	[%r158], %r294;
	add.s32 	%r291, %r291, 1;
	setp.lt.s32 	%p29, %r293, 1;
	@%p29 bra 	$L__BB0_29;
	mov.u32 	%r300, %r293;
$L__BB0_27:
	setp.gt.s32 	%p30, %r300, %r9;
	selp.b32 	%r159, %r11, -1, %p30;
	add.s32 	%r160, %r159, %r300;
	shl.b32 	%r161, %r160, 2;
	add.s32 	%r162, %r10, %r161;
	ld.shared.u32 	%r163, [%r162+4];
	mul.wide.s32 	%rd37, %r163, 4;
	add.s64 	%rd38, %rd4, %rd37;
	ld.global.nc.f32 	%f31, [%rd38];
	setp.ltu.f32 	%p31, %f31, %f63;
	mov.u32 	%r293, %r300;
	@%p31 bra 	$L__BB0_29;
	add.s32 	%r35, %r300, -1;
	setp.gt.s32 	%p32, %r300, 1;
	mov.b32 	%r293, 0;
	mov.u32 	%r300, %r35;
	@%p32 bra 	$L__BB0_27;
$L__BB0_29:
	setp.gt.s32 	%p33, %r293, %r2;
	selp.b32 	%r165, %r9, 0, %p33;
	sub.s32 	%r166, %r293, %r165;
	shl.b32 	%r167, %r166, 2;
	add.s32 	%r168, %r10, %r167;
	st.shared.u32 	[%r168+4], %r294;
	add.s32 	%r293, %r293, 1;
	setp.eq.s32 	%p34, %r294, %r109;
	sub.f32 	%f32, %f63, %f7;
	abs.f32 	%f33, %f32;
	selp.f32 	%f34, 0f00000000, %f33, %p34;
	shl.b32 	%r169, %r9, 3;
	add.s32 	%r171, %r114, %r169;
	shl.b32 	%r172, %r304, 2;
	add.s32 	%r173, %r171, %r172;
	st.shared.f32 	[%r173], %f34;
	add.s32 	%r174, %r304, 1;
	setp.eq.s32 	%p35, %r174, %r2;
	selp.b32 	%r304, 0, %r174, %p35;
	cvt.f64.f32 	%fd26, %f34;
	add.f64 	%fd56, %fd56, %fd26;
	add.s32 	%r294, %r294, 1;
	setp.lt.s32 	%p36, %r294, %r305;
	@%p36 bra 	$L__BB0_21;
$L__BB0_30:
	setp.eq.s32 	%p37, %r291, 0;
	setp.eq.s32 	%p38, %r293, 0;
	or.pred  	%p39, %p37, %p38;
	@%p39 bra 	$L__BB0_80;
	setp.eq.f64 	%p40, %fd56, 0d0000000000000000;
	mov.f64 	%fd57, 0d0000000000000000;
	@%p40 bra 	$L__BB0_33;
	ld.shared.u32 	%r175, [shared_i];
	ld.shared.u32 	%r176, [%r10+4];
	mul.wide.s32 	%rd39, %r176, 4;
	add.s64 	%rd40, %rd4, %rd39;
	ld.global.nc.f32 	%f35, [%rd40];
	cvt.f64.f32 	%fd28, %f35;
	mul.wide.s32 	%rd41, %r175, 4;
	add.s64 	%rd42, %rd4, %rd41;
	ld.global.nc.f32 	%f36, [%rd42];
	cvt.f64.f32 	%fd29, %f36;
	sub.f64 	%fd30, %fd29, %fd28;
	div.rn.f64 	%fd57, %fd30, %fd56;
$L__BB0_33:
	ld.param.u32 	%r284, [nama_batch_f32_param_4];
	setp.eq.s32 	%p41, %r284, 0;
	cvt.s64.s32 	%rd5, %r305;
	mul.wide.s32 	%rd43, %r305, 4;
	add.s64 	%rd44, %rd4, %rd43;
	ld.global.nc.f32 	%f65, [%rd44+-4];
	cvt.f64.f32 	%fd31, %f65;
	mul.f64 	%fd61, %fd57, %fd31;
	cvt.rn.f32.f64 	%f37, %fd61;
	cvt.s64.s32 	%rd45, %r4;
	add.s64 	%rd46, %rd5, %rd45;
	shl.b64 	%rd47, %rd46, 2;
	add.s64 	%rd48, %rd1, %rd47;
	st.global.f32 	[%rd48+-4], %f37;
	@%p41 bra 	$L__BB0_57;
	setp.ge.s32 	%p42, %r305, %r108;
	@%p42 bra 	$L__BB0_80;
	shl.b64 	%rd49, %rd5, 2;
	add.s64 	%rd50, %rd2, %rd49;
	ld.global.nc.f32 	%f64, [%rd50+-4];
	mov.b32 	%r321, 0;
	mov.u32 	%r317, %r321;
$L__BB0_36:
	mul.wide.s32 	%rd51, %r305, 4;
	add.s64 	%rd52, %rd4, %rd51;
	ld.global.nc.f32 	%f12, [%rd52];
	setp.lt.s32 	%p43, %r291, 1;
	@%p43 bra 	$L__BB0_40;
	mov.u32 	%r311, %r291;
$L__BB0_38:
	add.s32 	%r178, %r311, %r317;
	setp.gt.s32 	%p44, %r178, %r9;
	sub.s32 	%r179, -2, %r2;
	selp.b32 	%r180, %r179, -1, %p44;
	add.s32 	%r181, %r180, %r178;
	shl.b32 	%r182, %r181, 2;
	mov.u32 	%r183, shared_i;
	add.s32 	%r184, %r183, %r182;
	ld.shared.u32 	%r185, [%r184];
	mul.wide.s32 	%rd53, %r185, 4;
	add.s64 	%rd54, %rd4, %rd53;
	ld.global.nc.f32 	%f38, [%rd54];
	setp.gtu.f32 	%p45, %f38, %f12;
	mov.u32 	%r291, %r311;
	@%p45 bra 	$L__BB0_40;
	add.s32 	%r50, %r311, -1;
	setp.gt.s32 	%p46, %r311, 1;
	mov.b32 	%r291, 0;
	mov.u32 	%r311, %r50;
	@%p46 bra 	$L__BB0_38;
$L__BB0_40:
	add.s32 	%r187, %r291, %r317;
	setp.gt.s32 	%p47, %r187, %r2;
	selp.b32 	%r188, %r9, 0, %p47;
	sub.s32 	%r189, %r187, %r188;
	shl.b32 	%r190, %r189, 2;
	mov.u32 	%r191, shared_i;
	add.s32 	%r192, %r191, %r190;
	st.shared.u32 	[%r192], %r305;
	add.s32 	%r318, %r291, 1;
	setp.lt.s32 	%p48, %r293, 1;
	@%p48 bra 	$L__BB0_44;
	mov.u32 	%r313, %r293;
$L__BB0_42:
	add.s32 	%r193, %r313, %r321;
	setp.gt.s32 	%p49, %r193, %r9;
	sub.s32 	%r194, -2, %r2;
	selp.b32 	%r195, %r194, -1, %p49;
	add.s32 	%r196, %r195, %r193;
	shl.b32 	%r197, %r196, 2;
	add.s32 	%r198, %r10, %r197;
	ld.shared.u32 	%r199, [%r198+4];
	mul.wide.s32 	%rd55, %r199, 4;
	add.s64 	%rd56, %rd4, %rd55;
	ld.global.nc.f32 	%f39, [%rd56];
	setp.ltu.f32 	%p50, %f39, %f12;
	mov.u32 	%r293, %r313;
	@%p50 bra 	$L__BB0_44;
	add.s32 	%r54, %r313, -1;
	setp.gt.s32 	%p51, %r313, 1;
	mov.b32 	%r293, 0;
	mov.u32 	%r313, %r54;
	@%p51 bra 	$L__BB0_42;
$L__BB0_44:
	add.s32 	%r201, %r293, %r321;
	setp.gt.s32 	%p52, %r201, %r2;
	selp.b32 	%r202, %r9, 0, %p52;
	sub.s32 	%r203, %r201, %r202;
	shl.b32 	%r204, %r203, 2;
	add.s32 	%r205, %r10, %r204;
	st.shared.u32 	[%r205+4], %r305;
	add.s32 	%r322, %r293, 1;
	add.s32 	%r57, %r305, 1;
	setp.lt.s32 	%p53, %r291, 0;
	@%p53 bra 	$L__BB0_48;
	min.s32 	%r206, %r318, 1;
	add.s32 	%r58, %r206, -1;
	mov.u32 	%r315, %r318;
$L__BB0_46:
	shl.b32 	%r207, %r317, 2;
	add.s32 	%r209, %r191, %r207;
	ld.shared.u32 	%r210, [%r209];
	sub.s32 	%r211, %r57, %r2;
	setp.ge.s32 	%p54, %r210, %r211;
	mov.u32 	%r318, %r315;
	@%p54 bra 	$L__BB0_48;
	setp.eq.s32 	%p55, %r317, %r2;
	add.s32 	%r212, %r317, 1;
	selp.b32 	%r317, 0, %r212, %p55;
	add.s32 	%r62, %r315, -1;
	setp.gt.s32 	%p56, %r315, 1;
	mov.u32 	%r315, %r62;
	mov.u32 	%r318, %r58;
	@%p56 bra 	$L__BB0_46;
$L__BB0_48:
	setp.lt.s32 	%p57, %r293, 0;
	@%p57 bra 	$L__BB0_52;
	min.s32 	%r213, %r322, 1;
	add.s32 	%r65, %r213, -1;
	mov.u32 	%r319, %r322;
$L__BB0_50:
	shl.b32 	%r214, %r321, 2;
	add.s32 	%r215, %r10, %r214;
	ld.shared.u32 	%r216, [%r215+4];
	sub.s32 	%r217, %r57, %r2;
	setp.ge.s32 	%p58, %r216, %r217;
	mov.u32 	%r322, %r319;
	@%p58 bra 	$L__BB0_52;
	setp.eq.s32 	%p59, %r321, %r2;
	add.s32 	%r218, %r321, 1;
	selp.b32 	%r321, 0, %r218, %p59;
	add.s32 	%r69, %r319, -1;
	setp.gt.s32 	%p60, %r319, 1;
	mov.u32 	%r319, %r69;
	mov.u32 	%r322, %r65;
	@%p60 bra 	$L__BB0_50;
$L__BB0_52:
	ld.param.u64 	%rd84, [nama_batch_f32_param_2];
	ld.param.u64 	%rd83, [nama_batch_f32_param_1];
	cvta.to.global.u64 	%rd57, %rd83;
	mul.wide.s32 	%rd58, %r305, 4;
	add.s64 	%rd59, %rd57, %rd58;
	ld.global.nc.f32 	%f40, [%rd59];
	cvta.to.global.u64 	%rd60, %rd84;
	add.s64 	%rd61, %rd60, %rd58;
	ld.global.nc.f32 	%f41, [%rd61];
	sub.f32 	%f42, %f40, %f64;
	abs.f32 	%f43, %f42;
	sub.f32 	%f44, %f41, %f64;
	abs.f32 	%f45, %f44;
	sub.f32 	%f46, %f40, %f41;
	max.f32 	%f47, %f43, %f45;
	max.f32 	%f48, %f46, %f47;
	shl.b32 	%r219, %r9, 3;
	mov.u32 	%r220, shared_i;
	add.s32 	%r221, %r220, %r219;
	shl.b32 	%r222, %r304, 2;
	add.s32 	%r223, %r221, %r222;
	ld.shared.f32 	%f49, [%r223];
	st.shared.f32 	[%r223], %f48;
	add.s32 	%r72, %r304, 1;
	cvt.f64.f32 	%fd32, %f48;
	cvt.f64.f32 	%fd33, %f49;
	sub.f64 	%fd34, %fd32, %fd33;
	add.f64 	%fd56, %fd56, %fd34;
	add.s64 	%rd62, %rd2, %rd58;
	ld.global.nc.f32 	%f64, [%rd62];
	setp.eq.s32 	%p61, %r318, 0;
	setp.eq.s32 	%p62, %r322, 0;
	or.pred  	%p63, %p61, %p62;
	@%p63 bra 	$L__BB0_56;
	setp.eq.f64 	%p64, %fd56, 0d0000000000000000;
	mov.f64 	%fd60, 0d0000000000000000;
	@%p64 bra 	$L__BB0_55;
	shl.b32 	%r224, %r317, 2;
	add.s32 	%r226, %r220, %r224;
	ld.shared.u32 	%r227, [%r226];
	shl.b32 	%r228, %r321, 2;
	add.s32 	%r229, %r10, %r228;
	ld.shared.u32 	%r230, [%r229+4];
	mul.wide.s32 	%rd63, %r230, 4;
	add.s64 	%rd64, %rd4, %rd63;
	ld.global.nc.f32 	%f50, [%rd64];
	cvt.f64.f32 	%fd36, %f50;
	mul.wide.s32 	%rd65, %r227, 4;
	add.s64 	%rd66, %rd4, %rd65;
	ld.global.nc.f32 	%f51, [%rd66];
	cvt.f64.f32 	%fd37, %f51;
	sub.f64 	%fd38, %fd37, %fd36;
	div.rn.f64 	%fd60, %fd38, %fd56;
$L__BB0_55:
	cvt.f64.f32 	%fd39, %f12;
	mul.f64 	%fd40, %fd60, %fd39;
	mov.f64 	%fd41, 0d3FF0000000000000;
	sub.f64 	%fd42, %fd41, %fd60;
	fma.rn.f64 	%fd61, %fd61, %fd42, %fd40;
	cvt.rn.f32.f64 	%f52, %fd61;
	add.s32 	%r231, %r305, %r4;
	mul.wide.s32 	%rd67, %r231, 4;
	add.s64 	%rd68, %rd1, %rd67;
	st.global.f32 	[%rd68], %f52;
$L__BB0_56:
	setp.lt.s32 	%p65, %r57, %r108;
	setp.eq.s32 	%p66, %r72, %r2;
	selp.b32 	%r304, 0, %r72, %p66;
	mov.u32 	%r305, %r57;
	mov.u32 	%r293, %r322;
	mov.u32 	%r291, %r318;
	@%p65 bra 	$L__BB0_36;
	bra.uni 	$L__BB0_80;
$L__BB0_57:
	setp.ge.s32 	%p67, %r305, %r108;
	@%p67 bra 	$L__BB0_80;
	sub.s32 	%r74, -2, %r2;
	mov.b32 	%r339, 0;
	mov.u32 	%r335, %r339;
$L__BB0_59:
	mul.wide.s32 	%rd69, %r305, 4;
	add.s64 	%rd70, %rd4, %rd69;
	ld.global.nc.f32 	%f15, [%rd70];
	setp.lt.s32 	%p68, %r291, 1;
	@%p68 bra 	$L__BB0_63;
	mov.u32 	%r329, %r291;
$L__BB0_61:
	add.s32 	%r233, %r329, %r335;
	setp.gt.s32 	%p69, %r233, %r9;
	selp.b32 	%r234, %r74, -1, %p69;
	add.s32 	%r235, %r234, %r233;
	shl.b32 	%r236, %r235, 2;
	mov.u32 	%r237, shared_i;
	add.s32 	%r238, %r237, %r236;
	ld.shared.u32 	%r239, [%r238];
	mul.wide.s32 	%rd71, %r239, 4;
	add.s64 	%rd72, %rd4, %rd71;
	ld.global.nc.f32 	%f53, [%rd72];
	setp.gtu.f32 	%p70, %f53, %f15;
	mov.u32 	%r291, %r329;
	@%p70 bra 	$L__BB0_63;
	add.s32 	%r82, %r329, -1;
	setp.gt.s32 	%p71, %r329, 1;
	mov.b32 	%r291, 0;
	mov.u32 	%r329, %r82;
	@%p71 bra 	$L__BB0_61;
$L__BB0_63:
	add.s32 	%r241, %r291, %r335;
	setp.gt.s32 	%p72, %r241, %r2;
	selp.b32 	%r242, %r9, 0, %p72;
	sub.s32 	%r243, %r241, %r242;
	shl.b32 	%r244, %r243, 2;
	mov.u32 	%r245, shared_i;
	add.s32 	%r246, %r245, %r244;
	st.shared.u32 	[%r246], %r305;
	add.s32 	%r336, %r291, 1;
	setp.lt.s32 	%p73, %r293, 1;
	@%p73 bra 	$L__BB0_67;
	mov.u32 	%r331, %r293;
$L__BB0_65:
	add.s32 	%r247, %r331, %r339;
	setp.gt.s32 	%p74, %r247, %r9;
	selp.b32 	%r248, %r74, -1, %p74;
	add.s32 	%r249, %r248, %r247;
	shl.b32 	%r250, %r249, 2;
	add.s32 	%r251, %r10, %r250;
	ld.shared.u32 	%r252, [%r251+4];
	mul.wide.s32 	%rd73, %r252, 4;
	add.s64 	%rd74, %rd4, %rd73;
	ld.global.nc.f32 	%f54, [%rd74];
	setp.ltu.f32 	%p75, %f54, %f15;
	mov.u32 	%r293, %r331;
	@%p75 bra 	$L__BB0_67;
	add.s32 	%r86, %r331, -1;
	setp.gt.s32 	%p76, %r331, 1;
	mov.b32 	%r293, 0;
	mov.u32 	%r331, %r86;
	@%p76 bra 	$L__BB0_65;
$L__BB0_67:
	add.s32 	%r254, %r293, %r339;
	setp.gt.s32 	%p77, %r254, %r2;
	selp.b32 	%r255, %r9, 0, %p77;
	sub.s32 	%r256, %r254, %r255;
	shl.b32 	%r257, %r256, 2;
	add.s32 	%r258, %r10, %r257;
	st.shared.u32 	[%r258+4], %r305;
	add.s32 	%r340, %r293, 1;
	add.s32 	%r89, %r305, 1;
	sub.s32 	%r90, %r89, %r2;
	setp.lt.s32 	%p78, %r291, 0;
	@%p78 bra 	$L__BB0_71;
	min.s32 	%r259, %r336, 1;
	add.s32 	%r91, %r259, -1;
	mov.u32 	%r333, %r336;
$L__BB0_69:
	shl.b32 	%r260, %r335, 2;
	add.s32 	%r262, %r245, %r260;
	ld.shared.u32 	%r263, [%r262];
	setp.ge.s32 	%p79, %r263, %r90;
	mov.u32 	%r336, %r333;
	@%p79 bra 	$L__BB0_71;
	setp.eq.s32 	%p80, %r335, %r2;
	add.s32 	%r264, %r335, 1;
	selp.b32 	%r335, 0, %r264, %p80;
	add.s32 	%r95, %r333, -1;
	setp.gt.s32 	%p81, %r333, 1;
	mov.u32 	%r333, %r95;
	mov.u32 	%r336, %r91;
	@%p81 bra 	$L__BB0_69;
$L__BB0_71:
	setp.lt.s32 	%p82, %r293, 0;
	@%p82 bra 	$L__BB0_75;
	min.s32 	%r265, %r340, 1;
	add.s32 	%r98, %r265, -1;
	mov.u32 	%r337, %r340;
$L__BB0_73:
	shl.b32 	%r266, %r339, 2;
	add.s32 	%r267, %r10, %r266;
	ld.shared.u32 	%r268, [%r267+4];
	setp.ge.s32 	%p83, %r268, %r90;
	mov.u32 	%r340, %r337;
	@%p83 bra 	$L__BB0_75;
	setp.eq.s32 	%p84, %r339, %r2;
	add.s32 	%r269, %r339, 1;
	selp.b32 	%r339, 0, %r269, %p84;
	add.s32 	%r102, %r337, -1;
	setp.gt.s32 	%p85, %r337, 1;
	mov.u32 	%r337, %r102;
	mov.u32 	%r340, %r98;
	@%p85 bra 	$L__BB0_73;
$L__BB0_75:
	sub.f32 	%f55, %f15, %f65;
	abs.f32 	%f56, %f55;
	shl.b32 	%r270, %r9, 3;
	add.s32 	%r272, %r245, %r270;
	shl.b32 	%r273, %r304, 2;
	add.s32 	%r274, %r272, %r273;
	ld.shared.f32 	%f57, [%r274];
	st.shared.f32 	[%r274], %f56;
	add.s32 	%r105, %r304, 1;
	cvt.f64.f32 	%fd43, %f56;
	cvt.f64.f32 	%fd44, %f57;
	sub.f64 	%fd45, %fd43, %fd44;
	add.f64 	%fd56, %fd56, %fd45;
	setp.eq.s32 	%p86, %r336, 0;
	setp.eq.s32 	%p87, %r340, 0;
	or.pred  	%p88, %p86, %p87;
	@%p88 bra 	$L__BB0_79;
	setp.eq.f64 	%p89, %fd56, 0d0000000000000000;
	mov.f64 	%fd64, 0d0000000000000000;
	@%p89 bra 	$L__BB0_78;
	shl.b32 	%r275, %r335, 2;
	add.s32 	%r277, %r245, %r275;
	ld.shared.u32 	%r278, [%r277];
	shl.b32 	%r279, %r339, 2;
	add.s32 	%r280, %r10, %r279;
	ld.shared.u32 	%r281, [%r280+4];
	mul.wide.s32 	%rd75, %r281, 4;
	add.s64 	%rd76, %rd4, %rd75;
	ld.global.nc.f32 	%f58, [%rd76];
	cvt.f64.f32 	%fd47, %f58;
	mul.wide.s32 	%rd77, %r278, 4;
	add.s64 	%rd78, %rd4, %rd77;
	ld.global.nc.f32 	%f59, [%rd78];
	cvt.f64.f32 	%fd48, %f59;
	sub.f64 	%fd49, %fd48, %fd47;
	div.rn.f64 	%fd64, %fd49, %fd56;
$L__BB0_78:
	cvt.f64.f32 	%fd50, %f15;
	mul.f64 	%fd51, %fd64, %fd50;
	mov.f64 	%fd52, 0d3FF0000000000000;
	sub.f64 	%fd53, %fd52, %fd64;
	fma.rn.f64 	%fd61, %fd61, %fd53, %fd51;
	cvt.rn.f32.f64 	%f60, %fd61;
	add.s32 	%r282, %r305, %r4;
	mul.wide.s32 	%rd79, %r282, 4;
	add.s64 	%rd80, %rd1, %rd79;
	st.global.f32 	[%rd80], %f60;
$L__BB0_79:
	setp.lt.s32 	%p90, %r89, %r108;
	setp.eq.s32 	%p91, %r105, %r2;
	selp.b32 	%r304, 0, %r105, %p91;
	mov.u32 	%r305, %r89;
	mov.f32 	%f65, %f15;
	mov.u32 	%r293, %r340;
	mov.u32 	%r291, %r336;
	@%p90 bra 	$L__BB0_59;
$L__BB0_80:
	ret;

}
	// .globl	nama_batch_prefix_f32
.visible .entry nama_batch_prefix_f32(
	.param .u64 .ptr .align 1 nama_batch_prefix_f32_param_0,
	.param .u64 .ptr .align 1 nama_batch_prefix_f32_param_1,
	.param .u64 .ptr .align 1 nama_batch_prefix_f32_param_2,
	.param .u32 nama_batch_prefix_f32_param_3,
	.param .u32 nama_batch_prefix_f32_param_4,
	.param .u32 nama_batch_prefix_f32_param_5,
	.param .u64 .ptr .align 1 nama_batch_prefix_f32_param_6
)
{
	.reg .pred 	%p<49>;
	.reg .b32 	%r<157>;
	.reg .b32 	%f<24>;
	.reg .b64 	%rd<50>;
	.reg .b64 	%fd<33>;

	ld.param.u64 	%rd6, [nama_batch_prefix_f32_param_0];
	ld.param.u64 	%rd7, [nama_batch_prefix_f32_param_1];
	ld.param.u64 	%rd5, [nama_batch_prefix_f32_param_2];
	ld.param.u32 	%r53, [nama_batch_prefix_f32_param_3];
	ld.param.u32 	%r55, [nama_batch_prefix_f32_param_4];
	ld.param.u32 	%r54, [nama_batch_prefix_f32_param_5];
	ld.param.u64 	%rd8, [nama_batch_prefix_f32_param_6];
	cvta.to.global.u64 	%rd1, %rd8;
	cvta.to.global.u64 	%rd2, %rd6;
	cvta.to.global.u64 	%rd3, %rd7;
	mov.u32 	%r1, %ctaid.x;
	setp.ge.s32 	%p1, %r1, %r55;
	@%p1 bra 	$L__BB1_42;
	cvta.to.global.u64 	%rd9, %rd5;
	mul.wide.u32 	%rd10, %r1, 4;
	add.s64 	%rd11, %rd9, %rd10;
	ld.global.nc.u32 	%r2, [%rd11];
	setp.lt.s32 	%p2, %r2, 1;
	setp.gt.s32 	%p3, %r2, %r53;
	or.pred  	%p4, %p2, %p3;
	@%p4 bra 	$L__BB1_42;
	add.s32 	%r140, %r2, %r54;
	mul.lo.s32 	%r4, %r53, %r1;
	mov.u32 	%r5, %tid.x;
	setp.ge.s32 	%p5, %r5, %r53;
	@%p5 bra 	$L__BB1_5;
	mov.u32 	%r6, %ntid.x;
	mov.u32 	%r132, %r5;
$L__BB1_4:
	add.s32 	%r56, %r132, %r4;
	mul.wide.s32 	%rd12, %r56, 4;
	add.s64 	%rd13, %rd1, %rd12;
	mov.b32 	%r57, 2143289344;
	st.global.u32 	[%rd13], %r57;
	add.s32 	%r132, %r132, %r6;
	setp.lt.s32 	%p6, %r132, %r53;
	@%p6 bra 	$L__BB1_4;
$L__BB1_5:
	bar.sync 	0;
	setp.ne.s32 	%p7, %r5, 0;
	setp.gt.s32 	%p8, %r140, %r53;
	or.pred  	%p9, %p7, %p8;
	@%p9 bra 	$L__BB1_42;
	add.s32 	%r9, %r2, 1;
	shl.b32 	%r59, %r2, 2;
	mov.u32 	%r60, shared_i;
	add.s32 	%r10, %r60, %r59;
	sub.s32 	%r11, -2, %r2;
	mov.b32 	%r148, 0;
	mov.u32 	%r133, %r54;
	mov.u32 	%r146, %r148;
$L__BB1_7:
	mul.wide.s32 	%rd14, %r133, 4;
	add.s64 	%rd15, %rd2, %rd14;
	ld.global.nc.f32 	%f1, [%rd15];
	setp.lt.s32 	%p10, %r146, 1;
	@%p10 bra 	$L__BB1_11;
	mov.u32 	%r136, %r146;
$L__BB1_9:
	setp.gt.s32 	%p11, %r136, %r9;
	selp.b32 	%r61, %r11, -1, %p11;
	add.s32 	%r62, %r61, %r136;
	shl.b32 	%r63, %r62, 2;
	add.s32 	%r65, %r60, %r63;
	ld.shared.u32 	%r66, [%r65];
	mul.wide.s32 	%rd16, %r66, 4;
	add.s64 	%rd17, %rd2, %rd16;
	ld.global.nc.f32 	%f6, [%rd17];
	setp.gtu.f32 	%p12, %f6, %f1;
	mov.u32 	%r146, %r136;
	@%p12 bra 	$L__BB1_11;
	add.s32 	%r16, %r136, -1;
	setp.gt.s32 	%p13, %r136, 1;
	mov.b32 	%r146, 0;
	mov.u32 	%r136, %r16;
	@%p13 bra 	$L__BB1_9;
$L__BB1_11:
	setp.gt.s32 	%p14, %r146, %r2;
	selp.b32 	%r68, %r9, 0, %p14;
	sub.s32 	%r69, %r146, %r68;
	shl.b32 	%r70, %r69, 2;
	add.s32 	%r72, %r60, %r70;
	st.shared.u32 	[%r72], %r133;
	add.s32 	%r146, %r146, 1;
	setp.lt.s32 	%p15, %r148, 1;
	@%p15 bra 	$L__BB1_15;
	mov.u32 	%r138, %r148;
$L__BB1_13:
	setp.gt.s32 	%p16, %r138, %r9;
	selp.b32 	%r73, %r11, -1, %p16;
	add.s32 	%r74, %r73, %r138;
	shl.b32 	%r75, %r74, 2;
	add.s32 	%r76, %r10, %r75;
	ld.shared.u32 	%r77, [%r76+4];
	mul.wide.s32 	%rd18, %r77, 4;
	add.s64 	%rd19, %rd2, %rd18;
	ld.global.nc.f32 	%f7, [%rd19];
	setp.ltu.f32 	%p17, %f7, %f1;
	mov.u32 	%r148, %r138;
	@%p17 bra 	$L__BB1_15;
	add.s32 	%r20, %r138, -1;
	setp.gt.s32 	%p18, %r138, 1;
	mov.b32 	%r148, 0;
	mov.u32 	%r138, %r20;
	@%p18 bra 	$L__BB1_13;
$L__BB1_15:
	setp.gt.s32 	%p19, %r148, %r2;
	selp.b32 	%r79, %r9, 0, %p19;
	sub.s32 	%r80, %r148, %r79;
	shl.b32 	%r81, %r80, 2;
	add.s32 	%r82, %r10, %r81;
	st.shared.u32 	[%r82+4], %r133;
	add.s32 	%r148, %r148, 1;
	add.s32 	%r133, %r133, 1;
	setp.lt.s32 	%p20, %r133, %r140;
	@%p20 bra 	$L__BB1_7;
	setp.eq.s32 	%p21, %r146, 0;
	setp.eq.s32 	%p22, %r148, 0;
	or.pred  	%p23, %p21, %p22;
	@%p23 bra 	$L__BB1_42;
	cvt.s64.s32 	%rd4, %r140;
	mul.wide.s32 	%rd20, %r140, 4;
	add.s64 	%rd21, %rd3, %rd20;
	ld.global.nc.f32 	%f23, [%rd21+-4];
	mul.wide.s32 	%rd22, %r54, 4;
	add.s64 	%rd23, %rd3, %rd22;
	ld.global.nc.f32 	%f8, [%rd23];
	sub.f32 	%f9, %f23, %f8;
	cvt.f64.f32 	%fd30, %f9;
	setp.eq.f32 	%p24, %f9, 0f00000000;
	mov.f64 	%fd28, 0d0000000000000000;
	@%p24 bra 	$L__BB1_19;
	ld.shared.u32 	%r83, [shared_i];
	ld.shared.u32 	%r84, [%r10+4];
	mul.wide.s32 	%rd24, %r84, 4;
	add.s64 	%rd25, %rd2, %rd24;
	ld.global.nc.f32 	%f10, [%rd25];
	cvt.f64.f32 	%fd13, %f10;
	mul.wide.s32 	%rd26, %r83, 4;
	add.s64 	%rd27, %rd2, %rd26;
	ld.global.nc.f32 	%f11, [%rd27];
	cvt.f64.f32 	%fd14, %f11;
	sub.f64 	%fd15, %fd14, %fd13;
	div.rn.f64 	%fd28, %fd15, %fd30;
$L__BB1_19:
	shl.b64 	%rd28, %rd4, 2;
	add.s64 	%rd29, %rd2, %rd28;
	ld.global.nc.f32 	%f12, [%rd29+-4];
	cvt.f64.f32 	%fd16, %f12;
	mul.f64 	%fd32, %fd28, %fd16;
	cvt.rn.f32.f64 	%f13, %fd32;
	cvt.s64.s32 	%rd30, %r4;
	add.s64 	%rd31, %rd4, %rd30;
	shl.b64 	%rd32, %rd31, 2;
	add.s64 	%rd33, %rd1, %rd32;
	st.global.f32 	[%rd33+-4], %f13;
	setp.ge.s32 	%p25, %r140, %r53;
	@%p25 bra 	$L__BB1_42;
	mov.b32 	%r155, 0;
	mov.u32 	%r151, %r155;
$L__BB1_21:
	mul.wide.s32 	%rd34, %r140, 4;
	add.s64 	%rd35, %rd2, %rd34;
	ld.global.nc.f32 	%f4, [%rd35];
	setp.lt.s32 	%p26, %r146, 1;
	@%p26 bra 	$L__BB1_25;
	mov.u32 	%r145, %r146;
$L__BB1_23:
	add.s32 	%r86, %r145, %r151;
	setp.gt.s32 	%p27, %r86, %r9;
	selp.b32 	%r87, %r11, -1, %p27;
	add.s32 	%r88, %r87, %r86;
	shl.b32 	%r89, %r88, 2;
	add.s32 	%r91, %r60, %r89;
	ld.shared.u32 	%r92, [%r91];
	mul.wide.s32 	%rd36, %r92, 4;
	add.s64 	%rd37, %rd2, %rd36;
	ld.global.nc.f32 	%f14, [%rd37];
	setp.gtu.f32 	%p28, %f14, %f4;
	mov.u32 	%r146, %r145;
	@%p28 bra 	$L__BB1_25;
	add.s32 	%r30, %r145, -1;
	setp.gt.s32 	%p29, %r145, 1;
	mov.b32 	%r146, 0;
	mov.u32 	%r145, %r30;
	@%p29 bra 	$L__BB1_23;
$L__BB1_25:
	add.s32 	%r94, %r146, %r151;
	setp.gt.s32 	%p30, %r94, %r2;
	selp.b32 	%r95, %r9, 0, %p30;
	sub.s32 	%r96, %r94, %r95;
	shl.b32 	%r97, %r96, 2;
	add.s32 	%r99, %r60, %r97;
	st.shared.u32 	[%r99], %r140;
	add.s32 	%r152, %r146, 1;
	setp.lt.s32 	%p31, %r148, 1;
	@%p31 bra 	$L__BB1_29;
	mov.u32 	%r147, %r148;
$L__BB1_27:
	add.s32 	%r100, %r147, %r155;
	setp.gt.s32 	%p32, %r100, %r9;
	selp.b32 	%r101, %r11, -1, %p32;
	add.s32 	%r102, %r101, %r100;
	shl.b32 	%r103, %r102, 2;
	add.s32 	%r104, %r10, %r103;
	ld.shared.u32 	%r105, [%r104+4];
	mul.wide.s32 	%rd38, %r105, 4;
	add.s64 	%rd39, %rd2, %rd38;
	ld.global.nc.f32 	%f15, [%rd39];
	setp.ltu.f32 	%p33, %f15, %f4;
	mov.u32 	%r148, %r147;
	@%p33 bra 	$L__BB1_29;
	add.s32 	%r34, %r147, -1;
	setp.gt.s32 	%p34, %r147, 1;
	mov.b32 	%r148, 0;
	mov.u32 	%r147, %r34;
	@%p34 bra 	$L__BB1_27;
$L__BB1_29:
	add.s32 	%r107, %r148, %r155;
	setp.gt.s32 	%p35, %r107, %r2;
	selp.b32 	%r108, %r9, 0, %p35;
	sub.s32 	%r109, %r107, %r108;
	shl.b32 	%r110, %r109, 2;
	add.s32 	%r111, %r10, %r110;
	st.shared.u32 	[%r111+4], %r140;
	add.s32 	%r156, %r148, 1;
	add.s32 	%r37, %r140, 1;
	sub.s32 	%r38, %r37, %r2;
	setp.lt.s32 	%p36, %r146, 0;
	@%p36 bra 	$L__BB1_33;
	min.s32 	%r112, %r152, 1;
	add.s32 	%r39, %r112, -1;
	mov.u32 	%r149, %r152;
$L__BB1_31:
	shl.b32 	%r113, %r151, 2;
	add.s32 	%r115, %r60, %r113;
	ld.shared.u32 	%r116, [%r115];
	setp.ge.s32 	%p37, %r116, %r38;
	mov.u32 	%r152, %r149;
	@%p37 bra 	$L__BB1_33;
	setp.eq.s32 	%p38, %r151, %r2;
	add.s32 	%r117, %r151, 1;
	selp.b32 	%r151, 0, %r117, %p38;
	add.s32 	%r43, %r149, -1;
	setp.gt.s32 	%p39, %r149, 1;
	mov.u32 	%r149, %r43;
	mov.u32 	%r152, %r39;
	@%p39 bra 	$L__BB1_31;
$L__BB1_33:
	setp.lt.s32 	%p40, %r148, 0;
	@%p40 bra 	$L__BB1_37;
	min.s32 	%r118, %r156, 1;
	add.s32 	%r46, %r118, -1;
	mov.u32 	%r153, %r156;
$L__BB1_35:
	shl.b32 	%r119, %r155, 2;
	add.s32 	%r120, %r10, %r119;
	ld.shared.u32 	%r121, [%r120+4];
	setp.ge.s32 	%p41, %r121, %r38;
	mov.u32 	%r156, %r153;
	@%p41 bra 	$L__BB1_37;
	setp.eq.s32 	%p42, %r155, %r2;
	add.s32 	%r122, %r155, 1;
	selp.b32 	%r155, 0, %r122, %p42;
	add.s32 	%r50, %r153, -1;
	setp.gt.s32 	%p43, %r153, 1;
	mov.u32 	%r153, %r50;
	mov.u32 	%r156, %r46;
	@%p43 bra 	$L__BB1_35;
$L__BB1_37:
	mul.wide.s32 	%rd40, %r140, 4;
	add.s64 	%rd41, %rd3, %rd40;
	ld.global.nc.f32 	%f5, [%rd41];
	sub.f32 	%f16, %f5, %f23;
	cvt.f64.f32 	%fd17, %f16;
	sub.s32 	%r123, %r140, %r2;
	mul.wide.s32 	%rd42, %r123, 4;
	add.s64 	%rd43, %rd3, %rd42;
	ld.global.nc.f32 	%f17, [%rd43];
	ld.global.nc.f32 	%f18, [%rd43+-4];
	sub.f32 	%f19, %f17, %f18;
	cvt.f64.f32 	%fd18, %f19;
	add.f64 	%fd19, %fd30, %fd17;
	sub.f64 	%fd30, %fd19, %fd18;
	setp.eq.s32 	%p44, %r152, 0;
	setp.eq.s32 	%p45, %r156, 0;
	or.pred  	%p46, %p44, %p45;
	@%p46 bra 	$L__BB1_41;
	setp.eq.f64 	%p47, %fd30, 0d0000000000000000;
	mov.f64 	%fd31, 0d0000000000000000;
	@%p47 bra 	$L__BB1_40;
	shl.b32 	%r124, %r151, 2;
	add.s32 	%r126, %r60, %r124;
	ld.shared.u32 	%r127, [%r126];
	shl.b32 	%r128, %r155, 2;
	add.s32 	%r129, %r10, %r128;
	ld.shared.u32 	%r130, [%r129+4];
	mul.wide.s32 	%rd44, %r130, 4;
	add.s64 	%rd45, %rd2, %rd44;
	ld.global.nc.f32 	%f20, [%rd45];
	cvt.f64.f32 	%fd21, %f20;
	mul.wide.s32 	%rd46, %r127, 4;
	add.s64 	%rd47, %rd2, %rd46;
	ld.global.nc.f32 	%f21, [%rd47];
	cvt.f64.f32 	%fd22, %f21;
	sub.f64 	%fd23, %fd22, %fd21;
	div.rn.f64 	%fd31, %fd23, %fd30;
$L__BB1_40:
	cvt.f64.f32 	%fd24, %f4;
	mul.f64 	%fd25, %fd31, %fd24;
	mov.f64 	%fd26, 0d3FF0000000000000;
	sub.f64 	%fd27, %fd26, %fd31;
	fma.rn.f64 	%fd32, %fd32, %fd27, %fd25;
	cvt.rn.f32.f64 	%f22, %fd32;
	add.s32 	%r131, %r140, %r4;
	mul.wide.s32 	%rd48, %r131, 4;
	add.s64 	%rd49, %rd1, %rd48;
	st.global.f32 	[%rd49], %f22;
$L__BB1_41:
	setp.lt.s32 	%p48, %r37, %r53;
	mov.f32 	%f23, %f5;
	mov.u32 	%r140, %r37;
	mov.u32 	%r148, %r156;
	mov.u32 	%r146, %r152;
	@%p48 bra 	$L__BB1_21;
$L__BB1_42:
	ret;

}
	// .globl	nama_many_series_one_param_time_major_f32
.visible .entry nama_many_series_one_param_time_major_f32(
	.param .u64 .ptr .align 1 nama_many_series_one_param_time_major_f32_param_0,
	.param .u64 .ptr .align 1 nama_many_series_one_param_time_major_f32_param_1,
	.param .u64 .ptr .align 1 nama_many_series_one_param_time_major_f32_param_2,
	.param .u64 .ptr .align 1 nama_many_series_one_param_time_major_f32_param_3,
	.param .u32 nama_many_series_one_param_time_major_f32_param_4,
	.param .u32 nama_many_series_one_param_time_major_f32_param_5,
	.param .u32 nama_many_series_one_param_time_major_f32_param_6,
	.param .u32 nama_many_series_one_param_time_major_f32_param_7,
	.param .u64 .ptr .align 1 nama_many_series_one_param_time_major_f32_param_8,
	.param .u64 .ptr .align 1 nama_many_series_one_param_time_major_f32_param_9
)
{
	.reg .pred 	%p<93>;
	.reg .b32 	%r<358>;
	.reg .b32 	%f<66>;
	.reg .b64 	%rd<85>;
	.reg .b64 	%fd<66>;

	ld.param.u64 	%rd8, [nama_many_series_one_param_time_major_f32_param_0];
	ld.param.u64 	%rd9, [nama_many_series_one_param_time_major_f32_param_2];
	ld.param.u32 	%r112, [nama_many_series_one_param_time_major_f32_param_5];
	ld.param.u32 	%r113, [nama_many_series_one_param_time_major_f32_param_6];
	ld.param.u32 	%r114, [nama_many_series_one_param_time_major_f32_param_7];
	ld.param.u64 	%rd7, [nama_many_series_one_param_time_major_f32_param_8];
	ld.param.u64 	%rd10, [nama_many_series_one_param_time_major_f32_param_9];
	cvta.to.global.u64 	%rd1, %rd10;
	cvta.to.global.u64 	%rd2, %rd9;
	cvta.to.global.u64 	%rd3, %rd8;
	mov.u32 	%r1, %ctaid.x;
	setp.ge.s32 	%p1, %r1, %r112;
	setp.lt.s32 	%p2, %r114, 1;
	or.pred  	%p3, %p1, %p2;
	setp.gt.s32 	%p4, %r114, %r113;
	or.pred  	%p5, %p4, %p3;
	@%p5 bra 	$L__BB2_79;
	cvta.to.global.u64 	%rd11, %rd7;
	mul.wide.u32 	%rd12, %r1, 4;
	add.s64 	%rd13, %rd11, %rd12;
	ld.global.nc.u32 	%r2, [%rd13];
	add.s32 	%r322, %r2, %r114;
	mov.u32 	%r4, %tid.x;
	setp.ge.s32 	%p6, %r4, %r113;
	@%p6 bra 	$L__BB2_4;
	mov.u32 	%r5, %ntid.x;
	mov.u32 	%r302, %r4;
$L__BB2_3:
	mad.lo.s32 	%r115, %r302, %r112, %r1;
	mul.wide.s32 	%rd14, %r115, 4;
	add.s64 	%rd15, %rd1, %rd14;
	mov.b32 	%r116, 2143289344;
	st.global.u32 	[%rd15], %r116;
	add.s32 	%r302, %r302, %r5;
	setp.lt.s32 	%p7, %r302, %r113;
	@%p7 bra 	$L__BB2_3;
$L__BB2_4:
	bar.sync 	0;
	setp.ne.s32 	%p8, %r4, 0;
	setp.gt.s32 	%p9, %r322, %r113;
	or.pred  	%p10, %p8, %p9;
	@%p10 bra 	$L__BB2_79;
	ld.param.u32 	%r300, [nama_many_series_one_param_time_major_f32_param_4];
	add.s32 	%r8, %r114, 1;
	shl.b32 	%r117, %r114, 2;
	mov.u32 	%r118, shared_i;
	add.s32 	%r9, %r118, %r117;
	setp.eq.s32 	%p11, %r300, 0;
	@%p11 bra 	$L__BB2_19;
	mov.b32 	%r321, 0;
	mov.f64 	%fd56, 0d0000000000000000;
	mov.f32 	%f61, 0f00000000;
	mov.u32 	%r303, %r2;
	mov.u32 	%r310, %r321;
	mov.u32 	%r308, %r321;
$L__BB2_7:
	mad.lo.s32 	%r15, %r303, %r112, %r1;
	mul.wide.s32 	%rd16, %r15, 4;
	add.s64 	%rd17, %rd3, %rd16;
	ld.global.nc.f32 	%f2, [%rd17];
	setp.lt.s32 	%p12, %r308, 1;
	@%p12 bra 	$L__BB2_11;
	mov.u32 	%r307, %r308;
$L__BB2_9:
	setp.gt.s32 	%p13, %r307, %r8;
	sub.s32 	%r120, -2, %r114;
	selp.b32 	%r121, %r120, -1, %p13;
	add.s32 	%r122, %r121, %r307;
	shl.b32 	%r123, %r122, 2;
	add.s32 	%r125, %r118, %r123;
	ld.shared.u32 	%r126, [%r125];
	mad.lo.s32 	%r127, %r126, %r112, %r1;
	mul.wide.s32 	%rd18, %r127, 4;
	add.s64 	%rd19, %rd3, %rd18;
	ld.global.nc.f32 	%f17, [%rd19];
	setp.gtu.f32 	%p14, %f17, %f2;
	mov.u32 	%r308, %r307;
	@%p14 bra 	$L__BB2_11;
	add.s32 	%r17, %r307, -1;
	setp.gt.s32 	%p15, %r307, 1;
	mov.b32 	%r308, 0;
	mov.u32 	%r307, %r17;
	@%p15 bra 	$L__BB2_9;
$L__BB2_11:
	setp.gt.s32 	%p16, %r308, %r114;
	selp.b32 	%r129, %r8, 0, %p16;
	sub.s32 	%r130, %r308, %r129;
	shl.b32 	%r131, %r130, 2;
	add.s32 	%r133, %r118, %r131;
	st.shared.u32 	[%r133], %r303;
	add.s32 	%r308, %r308, 1;
	setp.lt.s32 	%p17, %r310, 1;
	@%p17 bra 	$L__BB2_15;
	mov.u32 	%r309, %r310;
$L__BB2_13:
	setp.gt.s32 	%p18, %r309, %r8;
	sub.s32 	%r134, -2, %r114;
	selp.b32 	%r135, %r134, -1, %p18;
	add.s32 	%r136, %r135, %r309;
	shl.b32 	%r137, %r136, 2;
	add.s32 	%r138, %r9, %r137;
	ld.shared.u32 	%r139, [%r138+4];
	mad.lo.s32 	%r140, %r139, %r112, %r1;
	mul.wide.s32 	%rd20, %r140, 4;
	add.s64 	%rd21, %rd3, %rd20;
	ld.global.nc.f32 	%f18, [%rd21];
	setp.ltu.f32 	%p19, %f18, %f2;
	mov.u32 	%r310, %r309;
	@%p19 bra 	$L__BB2_15;
	add.s32 	%r21, %r309, -1;
	setp.gt.s32 	%p20, %r309, 1;
	mov.b32 	%r310, 0;
	mov.u32 	%r309, %r21;
	@%p20 bra 	$L__BB2_13;
$L__BB2_15:
	setp.gt.s32 	%p21, %r310, %r114;
	selp.b32 	%r142, %r8, 0, %p21;
	sub.s32 	%r143, %r310, %r142;
	shl.b32 	%r144, %r143, 2;
	add.s32 	%r145, %r9, %r144;
	st.shared.u32 	[%r145+4], %r303;
	add.s32 	%r310, %r310, 1;
	setp.ne.s32 	%p22, %r303, %r2;
	@%p22 bra 	$L__BB2_17;
	ld.param.u64 	%rd80, [nama_many_series_one_param_time_major_f32_param_1];
	mad.lo.s32 	%r146, %r2, %r112, %r1;
	cvta.to.global.u64 	%rd26, %rd80;
	mul.wide.s32 	%rd27, %r146, 4;
	add.s64 	%rd28, %rd26, %rd27;
	ld.global.nc.f32 	%f27, [%rd28];
	add.s64 	%rd29, %rd2, %rd27;
	ld.global.nc.f32 	%f28, [%rd29];
	sub.f32 	%f62, %f27, %f28;
	bra.uni 	$L__BB2_18;
$L__BB2_17:
	ld.param.u64 	%rd79, [nama_many_series_one_param_time_major_f32_param_1];
	cvta.to.global.u64 	%rd22, %rd79;
	add.s64 	%rd24, %rd22, %rd16;
	ld.global.nc.f32 	%f19, [%rd24];
	add.s64 	%rd25, %rd2, %rd16;
	ld.global.nc.f32 	%f20, [%rd25];
	sub.f32 	%f21, %f19, %f61;
	abs.f32 	%f22, %f21;
	sub.f32 	%f23, %f20, %f61;
	abs.f32 	%f24, %f23;
	sub.f32 	%f25, %f19, %f20;
	max.f32 	%f26, %f22, %f24;
	max.f32 	%f62, %f25, %f26;
$L__BB2_18:
	ld.param.u64 	%rd82, [nama_many_series_one_param_time_major_f32_param_3];
	shl.b32 	%r147, %r8, 3;
	add.s32 	%r149, %r118, %r147;
	shl.b32 	%r150, %r321, 2;
	add.s32 	%r151, %r149, %r150;
	st.shared.f32 	[%r151], %f62;
	add.s32 	%r152, %r321, 1;
	setp.eq.s32 	%p23, %r152, %r114;
	selp.b32 	%r321, 0, %r152, %p23;
	cvt.f64.f32 	%fd24, %f62;
	add.f64 	%fd56, %fd56, %fd24;
	cvta.to.global.u64 	%rd30, %rd82;
	add.s64 	%rd32, %rd30, %rd16;
	ld.global.nc.f32 	%f61, [%rd32];
	add.s32 	%r303, %r303, 1;
	setp.lt.s32 	%p24, %r303, %r322;
	@%p24 bra 	$L__BB2_7;
	bra.uni 	$L__BB2_29;
$L__BB2_19:
	sub.s32 	%r10, -2, %r114;
	mov.b32 	%r321, 0;
	mov.f64 	%fd56, 0d0000000000000000;
	mov.f32 	%f63, 0f00000000;
	mov.u32 	%r311, %r2;
	mov.u32 	%r310, %r321;
	mov.u32 	%r308, %r321;
$L__BB2_20:
	mov.f32 	%f7, %f63;
	mad.lo.s32 	%r154, %r311, %r112, %r1;
	mul.wide.s32 	%rd33, %r154, 4;
	add.s64 	%rd34, %rd3, %rd33;
	ld.global.nc.f32 	%f63, [%rd34];
	setp.lt.s32 	%p25, %r308, 1;
	@%p25 bra 	$L__BB2_24;
	mov.u32 	%r315, %r308;
$L__BB2_22:
	setp.gt.s32 	%p26, %r315, %r8;
	selp.b32 	%r155, %r10, -1, %p26;
	add.s32 	%r156, %r155, %r315;
	shl.b32 	%r157, %r156, 2;
	add.s32 	%r159, %r118, %r157;
	ld.shared.u32 	%r160, [%r159];
	mad.lo.s32 	%r161, %r160, %r112, %r1;
	mul.wide.s32 	%rd35, %r161, 4;
	add.s64 	%rd36, %rd3, %rd35;
	ld.global.nc.f32 	%f30, [%rd36];
	setp.gtu.f32 	%p27, %f30, %f63;
	mov.u32 	%r308, %r315;
	@%p27 bra 	$L__BB2_24;
	add.s32 	%r31, %r315, -1;
	setp.gt.s32 	%p28, %r315, 1;
	mov.b32 	%r308, 0;
	mov.u32 	%r315, %r31;
	@%p28 bra 	$L__BB2_22;
$L__BB2_24:
	setp.gt.s32 	%p29, %r308, %r114;
	selp.b32 	%r163, %r8, 0, %p29;
	sub.s32 	%r164, %r308, %r163;
	shl.b32 	%r165, %r164, 2;
	add.s32 	%r167, %r118, %r165;
	st.shared.u32 	[%r167], %r311;
	add.s32 	%r308, %r308, 1;
	setp.lt.s32 	%p30, %r310, 1;
	@%p30 bra 	$L__BB2_28;
	mov.u32 	%r317, %r310;
$L__BB2_26:
	setp.gt.s32 	%p31, %r317, %r8;
	selp.b32 	%r168, %r10, -1, %p31;
	add.s32 	%r169, %r168, %r317;
	shl.b32 	%r170, %r169, 2;
	add.s32 	%r171, %r9, %r170;
	ld.shared.u32 	%r172, [%r171+4];
	mad.lo.s32 	%r173, %r172, %r112, %r1;
	mul.wide.s32 	%rd37, %r173, 4;
	add.s64 	%rd38, %rd3, %rd37;
	ld.global.nc.f32 	%f31, [%rd38];
	setp.ltu.f32 	%p32, %f31, %f63;
	mov.u32 	%r310, %r317;
	@%p32 bra 	$L__BB2_28;
	add.s32 	%r35, %r317, -1;
	setp.gt.s32 	%p33, %r317, 1;
	mov.b32 	%r310, 0;
	mov.u32 	%r317, %r35;
	@%p33 bra 	$L__BB2_26;
$L__BB2_28:
	setp.gt.s32 	%p34, %r310, %r114;
	selp.b32 	%r175, %r8, 0, %p34;
	sub.s32 	%r176, %r310, %r175;
	shl.b32 	%r177, %r176, 2;
	add.s32 	%r178, %r9, %r177;
	st.shared.u32 	[%r178+4], %r311;
	add.s32 	%r310, %r310, 1;
	setp.eq.s32 	%p35, %r311, %r2;
	sub.f32 	%f32, %f63, %f7;
	abs.f32 	%f33, %f32;
	selp.f32 	%f34, 0f00000000, %f33, %p35;
	shl.b32 	%r179, %r8, 3;
	add.s32 	%r181, %r118, %r179;
	shl.b32 	%r182, %r321, 2;
	add.s32 	%r183, %r181, %r182;
	st.shared.f32 	[%r183], %f34;
	add.s32 	%r184, %r321, 1;
	setp.eq.s32 	%p36, %r184, %r114;
	selp.b32 	%r321, 0, %r184, %p36;
	cvt.f64.f32 	%fd26, %f34;
	add.f64 	%fd56, %fd56, %fd26;
	add.s32 	%r311, %r311, 1;
	setp.lt.s32 	%p37, %r311, %r322;
	@%p37 bra 	$L__BB2_20;
$L__BB2_29:
	setp.eq.s32 	%p38, %r308, 0;
	setp.eq.s32 	%p39, %r310, 0;
	or.pred  	%p40, %p38, %p39;
	@%p40 bra 	$L__BB2_79;
	setp.eq.f64 	%p41, %fd56, 0d0000000000000000;
	mov.f64 	%fd57, 0d0000000000000000;
	@%p41 bra 	$L__BB2_32;
	ld.shared.u32 	%r185, [shared_i];
	ld.shared.u32 	%r186, [%r9+4];
	mad.lo.s32 	%r187, %r186, %r112, %r1;
	mul.wide.s32 	%rd39, %r187, 4;
	add.s64 	%rd40, %rd3, %rd39;
	ld.global.nc.f32 	%f35, [%rd40];
	mad.lo.s32 	%r188, %r185, %r112, %r1;
	mul.wide.s32 	%rd41, %r188, 4;
	add.s64 	%rd42, %rd3, %rd41;
	ld.global.nc.f32 	%f36, [%rd42];
	cvt.f64.f32 	%fd28, %f35;
	cvt.f64.f32 	%fd29, %f36;
	sub.f64 	%fd30, %fd29, %fd28;
	div.rn.f64 	%fd57, %fd30, %fd56;
$L__BB2_32:
	ld.param.u32 	%r301, [nama_many_series_one_param_time_major_f32_param_4];
	setp.eq.s32 	%p42, %r301, 0;
	add.s32 	%r189, %r322, -1;
	mad.lo.s32 	%r43, %r189, %r112, %r1;
	mul.wide.s32 	%rd43, %r43, 4;
	add.s64 	%rd44, %rd3, %rd43;
	ld.global.nc.f32 	%f65, [%rd44];
	cvt.f64.f32 	%fd31, %f65;
	mul.f64 	%fd61, %fd57, %fd31;
	cvt.rn.f32.f64 	%f37, %fd61;
	add.s64 	%rd45, %rd1, %rd43;
	st.global.f32 	[%rd45], %f37;
	@%p42 bra 	$L__BB2_56;
	cvt.s64.s32 	%rd4, %r43;
	setp.ge.s32 	%p43, %r322, %r113;
	@%p43 bra 	$L__BB2_79;
	ld.param.u64 	%rd83, [nama_many_series_one_param_time_major_f32_param_3];
	cvta.to.global.u64 	%rd46, %rd83;
	shl.b64 	%rd47, %rd4, 2;
	add.s64 	%rd48, %rd46, %rd47;
	ld.global.nc.f32 	%f64, [%rd48];
	mov.b32 	%r335, 0;
	mov.u32 	%r338, %r335;
$L__BB2_35:
	mad.lo.s32 	%r50, %r322, %r112, %r1;
	mul.wide.s32 	%rd49, %r50, 4;
	add.s64 	%rd50, %rd3, %rd49;
	ld.global.nc.f32 	%f12, [%rd50];
	setp.lt.s32 	%p44, %r308, 1;
	@%p44 bra 	$L__BB2_39;
	mov.u32 	%r328, %r308;
$L__BB2_37:
	add.s32 	%r191, %r328, %r335;
	setp.gt.s32 	%p45, %r191, %r8;
	sub.s32 	%r192, -2, %r114;
	selp.b32 	%r193, %r192, -1, %p45;
	add.s32 	%r194, %r193, %r191;
	shl.b32 	%r195, %r194, 2;
	mov.u32 	%r196, shared_i;
	add.s32 	%r197, %r196, %r195;
	ld.shared.u32 	%r198, [%r197];
	mad.lo.s32 	%r199, %r198, %r112, %r1;
	mul.wide.s32 	%rd51, %r199, 4;
	add.s64 	%rd52, %rd3, %rd51;
	ld.global.nc.f32 	%f38, [%rd52];
	setp.gtu.f32 	%p46, %f38, %f12;
	mov.u32 	%r308, %r328;
	@%p46 bra 	$L__BB2_39;
	add.s32 	%r52, %r328, -1;
	setp.gt.s32 	%p47, %r328, 1;
	mov.b32 	%r308, 0;
	mov.u32 	%r328, %r52;
	@%p47 bra 	$L__BB2_37;
$L__BB2_39:
	add.s32 	%r201, %r308, %r335;
	setp.gt.s32 	%p48, %r201, %r114;
	selp.b32 	%r202, %r8, 0, %p48;
	sub.s32 	%r203, %r201, %r202;
	shl.b32 	%r204, %r203, 2;
	mov.u32 	%r205, shared_i;
	add.s32 	%r206, %r205, %r204;
	st.shared.u32 	[%r206], %r322;
	add.s32 	%r334, %r308, 1;
	setp.lt.s32 	%p49, %r310, 1;
	@%p49 bra 	$L__BB2_43;
	mov.u32 	%r330, %r310;
$L__BB2_41:
	add.s32 	%r207, %r330, %r338;
	setp.gt.s32 	%p50, %r207, %r8;
	sub.s32 	%r208, -2, %r114;
	selp.b32 	%r209, %r208, -1, %p50;
	add.s32 	%r210, %r209, %r207;
	shl.b32 	%r211, %r210, 2;
	add.s32 	%r212, %r9, %r211;
	ld.shared.u32 	%r213, [%r212+4];
	mad.lo.s32 	%r214, %r213, %r112, %r1;
	mul.wide.s32 	%rd53, %r214, 4;
	add.s64 	%rd54, %rd3, %rd53;
	ld.global.nc.f32 	%f39, [%rd54];
	setp.ltu.f32 	%p51, %f39, %f12;
	mov.u32 	%r310, %r330;
	@%p51 bra 	$L__BB2_43;
	add.s32 	%r56, %r330, -1;
	setp.gt.s32 	%p52, %r330, 1;
	mov.b32 	%r310, 0;
	mov.u32 	%r330, %r56;
	@%p52 bra 	$L__BB2_41;
$L__BB2_43:
	add.s32 	%r216, %r310, %r338;
	setp.gt.s32 	%p53, %r216, %r114;
	selp.b32 	%r217, %r8, 0, %p53;
	sub.s32 	%r218, %r216, %r217;
	shl.b32 	%r219, %r218, 2;
	add.s32 	%r220, %r9, %r219;
	st.shared.u32 	[%r220+4], %r322;
	add.s32 	%r339, %r310, 1;
	add.s32 	%r322, %r322, 1;
	sub.s32 	%r60, %r322, %r114;
	setp.lt.s32 	%p54, %r308, 0;
	@%p54 bra 	$L__BB2_47;
	min.s32 	%r221, %r334, 1;
	add.s32 	%r61, %r221, -1;
	mov.u32 	%r333, %r334;
$L__BB2_45:
	shl.b32 	%r222, %r335, 2;
	add.s32 	%r224, %r205, %r222;
	ld.shared.u32 	%r225, [%r224];
	setp.ge.s32 	%p55, %r225, %r60;
	mov.u32 	%r334, %r333;
	@%p55 bra 	$L__BB2_47;
	setp.eq.s32 	%p56, %r335, %r114;
	add.s32 	%r226, %r335, 1;
	selp.b32 	%r335, 0, %r226, %p56;
	add.s32 	%r65, %r333, -1;
	setp.gt.s32 	%p57, %r333, 1;
	mov.u32 	%r333, %r65;
	mov.u32 	%r334, %r61;
	@%p57 bra 	$L__BB2_45;
$L__BB2_47:
	setp.lt.s32 	%p58, %r310, 0;
	@%p58 bra 	$L__BB2_51;
	min.s32 	%r227, %r339, 1;
	add.s32 	%r68, %r227, -1;
	mov.u32 	%r336, %r339;
$L__BB2_49:
	shl.b32 	%r228, %r338, 2;
	add.s32 	%r229, %r9, %r228;
	ld.shared.u32 	%r230, [%r229+4];
	setp.ge.s32 	%p59, %r230, %r60;
	mov.u32 	%r339, %r336;
	@%p59 bra 	$L__BB2_51;
	setp.eq.s32 	%p60, %r338, %r114;
	add.s32 	%r231, %r338, 1;
	selp.b32 	%r338, 0, %r231, %p60;
	add.s32 	%r72, %r336, -1;
	setp.gt.s32 	%p61, %r336, 1;
	mov.u32 	%r336, %r72;
	mov.u32 	%r339, %r68;
	@%p61 bra 	$L__BB2_49;
$L__BB2_51:
	ld.param.u64 	%rd84, [nama_many_series_one_param_time_major_f32_param_3];
	ld.param.u64 	%rd81, [nama_many_series_one_param_time_major_f32_param_1];
	cvta.to.global.u64 	%rd55, %rd81;
	mul.wide.s32 	%rd56, %r50, 4;
	add.s64 	%rd57, %rd55, %rd56;
	ld.global.nc.f32 	%f40, [%rd57];
	add.s64 	%rd58, %rd2, %rd56;
	ld.global.nc.f32 	%f41, [%rd58];
	sub.f32 	%f42, %f40, %f64;
	abs.f32 	%f43, %f42;
	sub.f32 	%f44, %f41, %f64;
	abs.f32 	%f45, %f44;
	sub.f32 	%f46, %f40, %f41;
	max.f32 	%f47, %f43, %f45;
	max.f32 	%f48, %f46, %f47;
	shl.b32 	%r232, %r8, 3;
	mov.u32 	%r233, shared_i;
	add.s32 	%r234, %r233, %r232;
	shl.b32 	%r235, %r321, 2;
	add.s32 	%r236, %r234, %r235;
	ld.shared.f32 	%f49, [%r236];
	st.shared.f32 	[%r236], %f48;
	add.s32 	%r75, %r321, 1;
	cvt.f64.f32 	%fd32, %f48;
	cvt.f64.f32 	%fd33, %f49;
	sub.f64 	%fd34, %fd32, %fd33;
	add.f64 	%fd56, %fd56, %fd34;
	cvta.to.global.u64 	%rd59, %rd84;
	add.s64 	%rd60, %rd59, %rd56;
	ld.global.nc.f32 	%f64, [%rd60];
	setp.eq.s32 	%p62, %r334, 0;
	setp.eq.s32 	%p63, %r339, 0;
	or.pred  	%p64, %p62, %p63;
	@%p64 bra 	$L__BB2_55;
	setp.eq.f64 	%p65, %fd56, 0d0000000000000000;
	mov.f64 	%fd60, 0d0000000000000000;
	@%p65 bra 	$L__BB2_54;
	shl.b32 	%r237, %r335, 2;
	add.s32 	%r239, %r233, %r237;
	ld.shared.u32 	%r240, [%r239];
	shl.b32 	%r241, %r338, 2;
	add.s32 	%r242, %r9, %r241;
	ld.shared.u32 	%r243, [%r242+4];
	mad.lo.s32 	%r244, %r243, %r112, %r1;
	mul.wide.s32 	%rd61, %r244, 4;
	add.s64 	%rd62, %rd3, %rd61;
	ld.global.nc.f32 	%f50, [%rd62];
	mad.lo.s32 	%r245, %r240, %r112, %r1;
	mul.wide.s32 	%rd63, %r245, 4;
	add.s64 	%rd64, %rd3, %rd63;
	ld.global.nc.f32 	%f51, [%rd64];
	cvt.f64.f32 	%fd36, %f50;
	cvt.f64.f32 	%fd37, %f51;
	sub.f64 	%fd38, %fd37, %fd36;
	div.rn.f64 	%fd60, %fd38, %fd56;
$L__BB2_54:
	cvt.f64.f32 	%fd39, %f12;
	mul.f64 	%fd40, %fd60, %fd39;
	mov.f64 	%fd41, 0d3FF0000000000000;
	sub.f64 	%fd42, %fd41, %fd60;
	fma.rn.f64 	%fd61, %fd61, %fd42, %fd40;
	cvt.rn.f32.f64 	%f52, %fd61;
	mul.wide.s32 	%rd65, %r50, 4;
	add.s64 	%rd66, %rd1, %rd65;
	st.global.f32 	[%rd66], %f52;
$L__BB2_55:
	setp.lt.s32 	%p66, %r322, %r113;
	setp.eq.s32 	%p67, %r75, %r114;
	selp.b32 	%r321, 0, %r75, %p67;
	mov.u32 	%r310, %r339;
	mov.u32 	%r308, %r334;
	@%p66 bra 	$L__BB2_35;
	bra.uni 	$L__BB2_79;
$L__BB2_56:
	setp.ge.s32 	%p68, %r322, %r113;
	@%p68 bra 	$L__BB2_79;
	sub.s32 	%r77, -2, %r114;
	mov.b32 	%r353, 0;
	mov.u32 	%r356, %r353;
$L__BB2_58:
	mad.lo.s32 	%r84, %r322, %r112, %r1;
	mul.wide.s32 	%rd67, %r84, 4;
	add.s64 	%rd68, %rd3, %rd67;
	ld.global.nc.f32 	%f15, [%rd68];
	setp.lt.s32 	%p69, %r308, 1;
	@%p69 bra 	$L__BB2_62;
	mov.u32 	%r346, %r308;
$L__BB2_60:
	add.s32 	%r247, %r346, %r353;
	setp.gt.s32 	%p70, %r247, %r8;
	selp.b32 	%r248, %r77, -1, %p70;
	add.s32 	%r249, %r248, %r247;
	shl.b32 	%r250, %r249, 2;
	add.s32 	%r252, %r118, %r250;
	ld.shared.u32 	%r253, [%r252];
	mad.lo.s32 	%r254, %r253, %r112, %r1;
	mul.wide.s32 	%rd69, %r254, 4;
	add.s64 	%rd70, %rd3, %rd69;
	ld.global.nc.f32 	%f53, [%rd70];
	setp.gtu.f32 	%p71, %f53, %f15;
	mov.u32 	%r308, %r346;
	@%p71 bra 	$L__BB2_62;
	add.s32 	%r86, %r346, -1;
	setp.gt.s32 	%p72, %r346, 1;
	mov.b32 	%r308, 0;
	mov.u32 	%r346, %r86;
	@%p72 bra 	$L__BB2_60;
$L__BB2_62:
	add.s32 	%r256, %r308, %r353;
	setp.gt.s32 	%p73, %r256, %r114;
	selp.b32 	%r257, %r8, 0, %p73;
	sub.s32 	%r258, %r256, %r257;
	shl.b32 	%r259, %r258, 2;
	add.s32 	%r261, %r118, %r259;
	st.shared.u32 	[%r261], %r322;
	add.s32 	%r352, %r308, 1;
	setp.lt.s32 	%p74, %r310, 1;
	@%p74 bra 	$L__BB2_66;
	mov.u32 	%r348, %r310;
$L__BB2_64:
	add.s32 	%r262, %r348, %r356;
	setp.gt.s32 	%p75, %r262, %r8;
	selp.b32 	%r263, %r77, -1, %p75;
	add.s32 	%r264, %r263, %r262;
	shl.b32 	%r265, %r264, 2;
	add.s32 	%r266, %r9, %r265;
	ld.shared.u32 	%r267, [%r266+4];
	mad.lo.s32 	%r268, %r267, %r112, %r1;
	mul.wide.s32 	%rd71, %r268, 4;
	add.s64 	%rd72, %rd3, %rd71;
	ld.global.nc.f32 	%f54, [%rd72];
	setp.ltu.f32 	%p76, %f54, %f15;
	mov.u32 	%r310, %r348;
	@%p76 bra 	$L__BB2_66;
	add.s32 	%r90, %r348, -1;
	setp.gt.s32 	%p77, %r348, 1;
	mov.b32 	%r310, 0;
	mov.u32 	%r348, %r90;
	@%p77 bra 	$L__BB2_64;
$L__BB2_66:
	add.s32 	%r270, %r310, %r356;
	setp.gt.s32 	%p78, %r270, %r114;
	selp.b32 	%r271, %r8, 0, %p78;
	sub.s32 	%r272, %r270, %r271;
	shl.b32 	%r273, %r272, 2;
	add.s32 	%r274, %r9, %r273;
	st.shared.u32 	[%r274+4], %r322;
	add.s32 	%r357, %r310, 1;
	add.s32 	%r322, %r322, 1;
	sub.s32 	%r94, %r322, %r114;
	setp.lt.s32 	%p79, %r308, 0;
	@%p79 bra 	$L__BB2_70;
	min.s32 	%r275, %r352, 1;
	add.s32 	%r95, %r275, -1;
	mov.u32 	%r351, %r352;
$L__BB2_68:
	shl.b32 	%r276, %r353, 2;
	add.s32 	%r278, %r118, %r276;
	ld.shared.u32 	%r279, [%r278];
	setp.ge.s32 	%p80, %r279, %r94;
	mov.u32 	%r352, %r351;
	@%p80 bra 	$L__BB2_70;
	setp.eq.s32 	%p81, %r353, %r114;
	add.s32 	%r280, %r353, 1;
	selp.b32 	%r353, 0, %r280, %p81;
	add.s32 	%r99, %r351, -1;
	setp.gt.s32 	%p82, %r351, 1;
	mov.u32 	%r351, %r99;
	mov.u32 	%r352, %r95;
	@%p82 bra 	$L__BB2_68;
$L__BB2_70:
	setp.lt.s32 	%p83, %r310, 0;
	@%p83 bra 	$L__BB2_74;
	min.s32 	%r281, %r357, 1;
	add.s32 	%r102, %r281, -1;
	mov.u32 	%r354, %r357;
$L__BB2_72:
	shl.b32 	%r282, %r356, 2;
	add.s32 	%r283, %r9, %r282;
	ld.shared.u32 	%r284, [%r283+4];
	setp.ge.s32 	%p84, %r284, %r94;
	mov.u32 	%r357, %r354;
	@%p84 bra 	$L__BB2_74;
	setp.eq.s32 	%p85, %r356, %r114;
	add.s32 	%r285, %r356, 1;
	selp.b32 	%r356, 0, %r285, %p85;
	add.s32 	%r106, %r354, -1;
	setp.gt.s32 	%p86, %r354, 1;
	mov.u32 	%r354, %r106;
	mov.u32 	%r357, %r102;
	@%p86 bra 	$L__BB2_72;
$L__BB2_74:
	sub.f32 	%f55, %f15, %f65;
	abs.f32 	%f56, %f55;
	shl.b32 	%r286, %r8, 3;
	add.s32 	%r288, %r118, %r286;
	shl.b32 	%r289, %r321, 2;
	add.s32 	%r290, %r288, %r289;
	ld.shared.f32 	%f57, [%r290];
	st.shared.f32 	[%r290], %f56;
	add.s32 	%r109, %r321, 1;
	cvt.f64.f32 	%fd43, %f56;
	cvt.f64.f32 	%fd44, %f57;
	sub.f64 	%fd45, %fd43, %fd44;
	add.f64 	%fd56, %fd56, %fd45;
	setp.eq.s32 	%p87, %r352, 0;
	setp.eq.s32 	%p88, %r357, 0;
	or.pred  	%p89, %p87, %p88;
	@%p89 bra 	$L__BB2_78;
	setp.eq.f64 	%p90, %fd56, 0d0000000000000000;
	mov.f64 	%fd64, 0d0000000000000000;
	@%p90 bra 	$L__BB2_77;
	shl.b32 	%r291, %r353, 2;
	add.s32 	%r293, %r118, %r291;
	ld.shared.u32 	%r294, [%r293];
	shl.b32 	%r295, %r356, 2;
	add.s32 	%r296, %r9, %r295;
	ld.shared.u32 	%r297, [%r296+4];
	mad.lo.s32 	%r298, %r297, %r112, %r1;
	mul.wide.s32 	%rd73, %r298, 4;
	add.s64 	%rd74, %rd3, %rd73;
	ld.global.nc.f32 	%f58, [%rd74];
	mad.lo.s32 	%r299, %r294, %r112, %r1;
	mul.wide.s32 	%rd75, %r299, 4;
	add.s64 	%rd76, %rd3, %rd75;
	ld.global.nc.f32 	%f59, [%rd76];
	cvt.f64.f32 	%fd47, %f58;
	cvt.f64.f32 	%fd48, %f59;
	sub.f64 	%fd49, %fd48, %fd47;
	div.rn.f64 	%fd64, %fd49, %fd56;
$L__BB2_77:
	cvt.f64.f32 	%fd50, %f15;
	mov.f64 	%fd51, 0d3FF0000000000000;
	sub.f64 	%fd52, %fd51, %fd64;
	mul.f64 	%fd53, %fd61, %fd52;
	fma.rn.f64 	%fd61, %fd64, %fd50, %fd53;
	cvt.rn.f32.f64 	%f60, %fd61;
	mul.wide.s32 	%rd77, %r84, 4;
	add.s64 	%rd78, %rd1, %rd77;
	st.global.f32 	[%rd78], %f60;
$L__BB2_78:
	setp.lt.s32 	%p91, %r322, %r113;
	setp.eq.s32 	%p92, %r109, %r114;
	selp.b32 	%r321, 0, %r109, %p92;
	mov.f32 	%f65, %f15;
	mov.u32 	%r310, %r357;
	mov.u32 	%r308, %r352;
	@%p91 bra 	$L__BB2_58;
$L__BB2_79:
	ret;

}


// ===== COMPILED SASS (sm_100) =====

	.target	sm_100

	.elftype	@"ET_EXEC"


//--------------------- .note.nv.tkinfo           --------------------------
	.section	.note.nv.tkinfo,"",@"SHT_NOTE"
	.sectionflags	@"SHF_NOTE_NV_TKINFO"
	.tkinfo
        /*0018*/ 	.word	0x00000002
        /*0030*/ 	.string	""
        /*0030*/ 	.string	"ptxas"
        /*0030*/ 	.string	"Cuda compilation tools, release 13.0, V13.0.88"
        /*0030*/ 	.string	"Build cuda_13.0.r13.0/compiler.36424714_0"
        /*0030*/ 	.string	"-arch sm_100 -m 64 "



//--------------------- .note.nv.cuinfo           --------------------------
	.section	.note.nv.cuinfo,"",@"SHT_NOTE"
	.sectionflags	@"SHF_NOTE_NV_CUINFO"
        /*0018*/ 	.short	0x0002
        /*001a*/ 	.short	0x0064
        /*001c*/ 	.short	0x0082
	.zero		2


//--------------------- .nv.info                  --------------------------
	.section	.nv.info,"",@"SHT_CUDA_INFO"
	.align	4


	//----- nvinfo : EIATTR_REGCOUNT
	.align		4
        /*0000*/ 	.byte	0x04, 0x2f
        /*0002*/ 	.short	(.L_1 - .L_0)
	.align		4
.L_0:
        /*0004*/ 	.word	index@(nama_batch_f32)
        /*0008*/ 	.word	0x0000001e


	//----- nvinfo : EIATTR_FRAME_SIZE
	.align		4
.L_1:
        /*000c*/ 	.byte	0x04, 0x11
        /*000e*/ 	.short	(.L_3 - .L_2)
	.align		4
.L_2:
        /*0010*/ 	.word	index@($__internal_2_$__cuda_sm20_div_rn_f64_full)
        /*0014*/ 	.word	0x00000000


	//----- nvinfo : EIATTR_FRAME_SIZE
	.align		4
.L_3:
        /*0018*/ 	.byte	0x04, 0x11
        /*001a*/ 	.short	(.L_5 - .L_4)
	.align		4
.L_4:
        /*001c*/ 	.word	index@(nama_batch_f32)
        /*0020*/ 	.word	0x00000000


	//----- nvinfo : EIATTR_REGCOUNT
	.align		4
.L_5:
        /*0024*/ 	.byte	0x04, 0x2f
        /*0026*/ 	.short	(.L_7 - .L_6)
	.align		4
.L_6:
        /*0028*/ 	.word	index@(nama_batch_prefix_f32)
        /*002c*/ 	.word	0x0000001e


	//----- nvinfo : EIATTR_FRAME_SIZE
	.align		4
.L_7:
        /*0030*/ 	.byte	0x04, 0x11
        /*0032*/ 	.short	(.L_9 - .L_8)
	.align		4
.L_8:
        /*0034*/ 	.word	index@($__internal_1_$__cuda_sm20_div_rn_f64_full)
        /*0038*/ 	.word	0x00000000


	//----- nvinfo : EIATTR_FRAME_SIZE
	.align		4
.L_9:
        /*003c*/ 	.byte	0x04, 0x11
        /*003e*/ 	.short	(.L_11 - .L_10)
	.align		4
.L_10:
        /*0040*/ 	.word	index@(nama_batch_prefix_f32)
        /*0044*/ 	.word	0x00000000


	//----- nvinfo : EIATTR_REGCOUNT
	.align		4
.L_11:
        /*0048*/ 	.byte	0x04, 0x2f
        /*004a*/ 	.short	(.L_13 - .L_12)
	.align		4
.L_12:
        /*004c*/ 	.word	index@(nama_many_series_one_param_time_major_f32)
        /*0050*/ 	.word	0x00000028


	//----- nvinfo : EIATTR_FRAME_SIZE
	.align		4
.L_13:
        /*0054*/ 	.byte	0x04, 0x11
        /*0056*/ 	.short	(.L_15 - .L_14)
	.align		4
.L_14:
        /*0058*/ 	.word	index@($__internal_0_$__cuda_sm20_div_rn_f64_full)
        /*005c*/ 	.word	0x00000000


	//----- nvinfo : EIATTR_FRAME_SIZE
	.align		4
.L_15:
        /*0060*/ 	.byte	0x04, 0x11
        /*0062*/ 	.short	(.L_17 - .L_16)
	.align		4
.L_16:
        /*0064*/ 	.word	index@(nama_many_series_one_param_time_major_f32)
        /*0068*/ 	.word	0x00000000


	//----- nvinfo : EIATTR_MIN_STACK_SIZE
	.align		4
.L_17:
        /*006c*/ 	.byte	0x04, 0x12
        /*006e*/ 	.short	(.L_19 - .L_18)
	.align		4
.L_18:
        /*0070*/ 	.word	index@(nama_many_series_one_param_time_major_f32)
        /*0074*/ 	.word	0x00000000


	//----- nvinfo : EIATTR_MIN_STACK_SIZE
	.align		4
.L_19:
        /*0078*/ 	.byte	0x04, 0x12
        /*007a*/ 	.short	(.L_21 - .L_20)
	.align		4
.L_20:
        /*007c*/ 	.word	index@(nama_batch_prefix_f32)
        /*0080*/ 	.word	0x00000000


	//----- nvinfo : EIATTR_MIN_STACK_SIZE
	.align		4
.L_21:
        /*0084*/ 	.byte	0x04, 0x12
        /*0086*/ 	.short	(.L_23 - .L_22)
	.align		4
.L_22:
        /*0088*/ 	.word	index@(nama_batch_f32)
        /*008c*/ 	.word	0x00000000
.L_23:


//--------------------- .nv.compat                --------------------------
	.section	.nv.compat,"",@"SHT_CUDA_COMPAT_INFO"
	.align	4
        /*0000*/ 	.byte	0x02, 0x09, 0x00, 0x00, 0x02, 0x02, 0x01, 0x00, 0x02, 0x05, 0x05, 0x00, 0x03, 0x07, 0x01, 0x01
        /*0010*/ 	.byte	0x02, 0x03, 0x00, 0x00, 0x02, 0x06, 0x01, 0x00, 0x04, 0x0b, 0x08, 0x00, 0x01, 0x00, 0x00, 0x00
        /*0020*/ 	.byte	0x00, 0x00, 0x00, 0x00


//--------------------- .nv.info.nama_many_series_one_param_time_major_f32 --------------------------
	.section	.nv.info.nama_many_series_one_param_time_major_f32,"",@"SHT_CUDA_INFO"
	.sectionflags	@""
	.align	4


	//----- nvinfo : EIATTR_CUDA_API_VERSION
	.align		4
        /*0000*/ 	.byte	0x04, 0x37
        /*0002*/ 	.short	(.L_25 - .L_24)
.L_24:
        /*0004*/ 	.word	0x00000082


	//----- nvinfo : EIATTR_KPARAM_INFO
	.align		4
.L_25:
        /*0008*/ 	.byte	0x04, 0x17
        /*000a*/ 	.short	(.L_27 - .L_26)
.L_26:
        /*000c*/ 	.word	0x00000000
        /*0010*/ 	.short	0x0009
        /*0012*/ 	.short	0x0038
        /*0014*/ 	.byte	0x00, 0xf5, 0x21, 0x00


	//----- nvinfo : EIATTR_KPARAM_INFO
	.align		4
.L_27:
        /*0018*/ 	.byte	0x04, 0x17
        /*001a*/ 	.short	(.L_29 - .L_28)
.L_28:
        /*001c*/ 	.word	0x00000000
        /*0020*/ 	.short	0x0008
        /*0022*/ 	.short	0x0030
        /*0024*/ 	.byte	0x00, 0xf5, 0x21, 0x00


	//----- nvinfo : EIATTR_KPARAM_INFO
	.align		4
.L_29:
        /*0028*/ 	.byte	0x04, 0x17
        /*002a*/ 	.short	(.L_31 - .L_30)
.L_30:
        /*002c*/ 	.word	0x00000000
        /*0030*/ 	.short	0x0007
        /*0032*/ 	.short	0x002c
        /*0034*/ 	.byte	0x00, 0xf0, 0x11, 0x00


	//----- nvinfo : EIATTR_KPARAM_INFO
	.align		4
.L_31:
        /*0038*/ 	.byte	0x04, 0x17
        /*003a*/ 	.short	(.L_33 - .L_32)
.L_32:
        /*003c*/ 	.word	0x00000000
        /*0040*/ 	.short	0x0006
        /*0042*/ 	.short	0x0028
        /*0044*/ 	.byte	0x00, 0xf0, 0x11, 0x00


	//----- nvinfo : EIATTR_KPARAM_INFO
	.align		4
.L_33:
        /*0048*/ 	.byte	0x04, 0x17
        /*004a*/ 	.short	(.L_35 - .L_34)
.L_34:
        /*004c*/ 	.word	0x00000000
        /*0050*/ 	.short	0x0005
        /*0052*/ 	.short	0x0024
        /*0054*/ 	.byte	0x00, 0xf0, 0x11, 0x00


	//----- nvinfo : EIATTR_KPARAM_INFO
	.align		4
.L_35:
        /*0058*/ 	.byte	0x04, 0x17
        /*005a*/ 	.short	(.L_37 - .L_36)
.L_36:
        /*005c*/ 	.word	0x00000000
        /*0060*/ 	.short	0x0004
        /*0062*/ 	.short	0x0020
        /*0064*/ 	.byte	0x00, 0xf0, 0x11, 0x00


	//----- nvinfo : EIATTR_KPARAM_INFO
	.align		4
.L_37:
        /*0068*/ 	.byte	0x04, 0x17
        /*006a*/ 	.short	(.L_39 - .L_38)
.L_38:
        /*006c*/ 	.word	0x00000000
        /*0070*/ 	.short	0x0003
        /*0072*/ 	.short	0x0018
        /*0074*/ 	.byte	0x00, 0xf5, 0x21, 0x00


	//----- nvinfo : EIATTR_KPARAM_INFO
	.align		4
.L_39:
        /*0078*/ 	.byte	0x04, 0x17
        /*007a*/ 	.short	(.L_41 - .L_40)
.L_40:
        /*007c*/ 	.word	0x00000000
        /*0080*/ 	.short	0x0002
        /*0082*/ 	.short	0x0010
        /*0084*/ 	.byte	0x00, 0xf5, 0x21, 0x00


	//----- nvinfo : EIATTR_KPARAM_INFO
	.align		4
.L_41:
        /*0088*/ 	.byte	0x04, 0x17
        /*008a*/ 	.short	(.L_43 - .L_42)
.L_42:
        /*008c*/ 	.word	0x00000000
        /*0090*/ 	.short	0x0001
        /*0092*/ 	.short	0x0008
        /*0094*/ 	.byte	0x00, 0xf5, 0x21, 0x00


	//----- nvinfo : EIATTR_KPARAM_INFO
	.align		4
.L_43:
        /*0098*/ 	.byte	0x04, 0x17
        /*009a*/ 	.short	(.L_45 - .L_44)
.L_44:
        /*009c*/ 	.word	0x00000000
        /*00a0*/ 	.short	0x0000
        /*00a2*/ 	.short	0x0000
        /*00a4*/ 	.byte	0x00, 0xf5, 0x21, 0x00


	//----- nvinfo : EIATTR_SPARSE_MMA_MASK
	.align		4
.L_45:
        /*00a8*/ 	.byte	0x03, 0x50
        /*00aa*/ 	.short	0x0000


	//----- nvinfo : EIATTR_MAXREG_COUNT
	.align		4
        /*00ac*/ 	.byte	0x03, 0x1b
        /*00ae*/ 	.short	0x00ff


	//----- nvinfo : EIATTR_NUM_BARRIERS
	.align		4
        /*00b0*/ 	.byte	0x02, 0x4c
        /*00b2*/ 	.byte	0x01
	.zero		1


	//----- nvinfo : EIATTR_MERCURY_ISA_VERSION
	.align		4
        /*00b4*/ 	.byte	0x03, 0x5f
        /*00b6*/ 	.short	0x0101


	//----- nvinfo : EIATTR_VRC_CTA_INIT_COUNT
	.align		4
        /*00b8*/ 	.byte	0x02, 0x4a
	.zero		1
	.zero		1


	//----- nvinfo : EIATTR_EXIT_INSTR_OFFSETS
	.align		4
        /*00bc*/ 	.byte	0x04, 0x1c
        /*00be*/ 	.short	(.L_47 - .L_46)


	//   ....[0]....
.L_46:
        /*00c0*/ 	.word	0x00000070


	//   ....[1]....
        /*00c4*/ 	.word	0x000001e0


	//   ....[2]....
        /*00c8*/ 	.word	0x00000d80


	//   ....[3]....
        /*00cc*/ 	.word	0x00001120


	//   ....[4]....
        /*00d0*/ 	.word	0x00001d50


	//   ....[5]....
        /*00d4*/ 	.word	0x00001d80


	//   ....[6]....
        /*00d8*/ 	.word	0x000027e0


	//----- nvinfo : EIATTR_CRS_STACK_SIZE
	.align		4
.L_47:
        /*00dc*/ 	.byte	0x04, 0x1e
        /*00de*/ 	.short	(.L_49 - .L_48)
.L_48:
        /*00e0*/ 	.word	0x00000000


	//----- nvinfo : EIATTR_CBANK_PARAM_SIZE
	.align		4
.L_49:
        /*00e4*/ 	.byte	0x03, 0x19
        /*00e6*/ 	.short	0x0040


	//----- nvinfo : EIATTR_PARAM_CBANK
	.align		4
        /*00e8*/ 	.byte	0x04, 0x0a
        /*00ea*/ 	.short	(.L_51 - .L_50)
	.align		4
.L_50:
        /*00ec*/ 	.word	index@(.nv.constant0.nama_many_series_one_param_time_major_f32)
        /*00f0*/ 	.short	0x0380
        /*00f2*/ 	.short	0x0040


	//----- nvinfo : EIATTR_SW_WAR
	.align		4
.L_51:
        /*00f4*/ 	.byte	0x04, 0x36
        /*00f6*/ 	.short	(.L_53 - .L_52)
.L_52:
        /*00f8*/ 	.word	0x00000008
.L_53:


//--------------------- .nv.info.nama_batch_prefix_f32 --------------------------
	.section	.nv.info.nama_batch_prefix_f32,"",@"SHT_CUDA_INFO"
	.sectionflags	@""
	.align	4


	//----- nvinfo : EIATTR_CUDA_API_VERSION
	.align		4
        /*0000*/ 	.byte	0x04, 0x37
        /*0002*/ 	.short	(.L_55 - .L_54)
.L_54:
        /*0004*/ 	.word	0x00000082


	//----- nvinfo : EIATTR_KPARAM_INFO
	.align		4
.L_55:
        /*0008*/ 	.byte	0x04, 0x17
        /*000a*/ 	.short	(.L_57 - .L_56)
.L_56:
        /*000c*/ 	.word	0x00000000
        /*0010*/ 	.short	0x0006
        /*0012*/ 	.short	0x0028
        /*0014*/ 	.byte	0x00, 0xf5, 0x21, 0x00


	//----- nvinfo : EIATTR_KPARAM_INFO
	.align		4
.L_57:
        /*0018*/ 	.byte	0x04, 0x17
        /*001a*/ 	.short	(.L_59 - .L_58)
.L_58:
        /*001c*/ 	.word	0x00000000
        /*0020*/ 	.short	0x0005
        /*0022*/ 	.short	0x0020
        /*0024*/ 	.byte	0x00, 0xf0, 0x11, 0x00


	//----- nvinfo : EIATTR_KPARAM_INFO
	.align		4
.L_59:
        /*0028*/ 	.byte	0x04, 0x17
        /*002a*/ 	.short	(.L_61 - .L_60)
.L_60:
        /*002c*/ 	.word	0x00000000
        /*0030*/ 	.short	0x0004
        /*0032*/ 	.short	0x001c
        /*0034*/ 	.byte	0x00, 0xf0, 0x11, 0x00


	//----- nvinfo : EIATTR_KPARAM_INFO
	.align		4
.L_61:
        /*0038*/ 	.byte	0x04, 0x17
        /*003a*/ 	.short	(.L_63 - .L_62)
.L_62:
        /*003c*/ 	.word	0x00000000
        /*0040*/ 	.short	0x0003
        /*0042*/ 	.short	0x0018
        /*0044*/ 	.byte	0x00, 0xf0, 0x11, 0x00


	//----- nvinfo : EIATTR_KPARAM_INFO
	.align		4
.L_63:
        /*0048*/ 	.byte	0x04, 0x17
        /*004a*/ 	.short	(.L_65 - .L_64)
.L_64:
        /*004c*/ 	.word	0x00000000
        /*0050*/ 	.short	0x0002
        /*0052*/ 	.short	0x0010
        /*0054*/ 	.byte	0x00, 0xf5, 0x21, 0x00


	//----- nvinfo : EIATTR_KPARAM_INFO
	.align		4
.L_65:
        /*0058*/ 	.byte	0x04, 0x17
        /*005a*/ 	.short	(.L_67 - .L_66)
.L_66:
        /*005c*/ 	.word	0x00000000
        /*0060*/ 	.short	0x0001
        /*0062*/ 	.short	0x0008
        /*0064*/ 	.byte	0x00, 0xf5, 0x21, 0x00


	//----- nvinfo : EIATTR_KPARAM_INFO
	.align		4
.L_67:
        /*0068*/ 	.byte	0x04, 0x17
        /*006a*/ 	.short	(.L_69 - .L_68)
.L_68:
        /*006c*/ 	.word	0x00000000
        /*0070*/ 	.short	0x0000
        /*0072*/ 	.short	0x0000
        /*0074*/ 	.byte	0x00, 0xf5, 0x21, 0x00


	//----- nvinfo : EIATTR_SPARSE_MMA_MASK
	.align		4
.L_69:
        /*0078*/ 	.byte	0x03, 0x50
        /*007a*/ 	.short	0x0000


	//----- nvinfo : EIATTR_MAXREG_COUNT
	.align		4
        /*007c*/ 	.byte	0x03, 0x1b
        /*007e*/ 	.short	0x00ff


	//----- nvinfo : EIATTR_NUM_BARRIERS
	.align		4
        /*0080*/ 	.byte	0x02, 0x4c
        /*0082*/ 	.byte	0x01
	.zero		1


	//----- nvinfo : EIATTR_MERCURY_ISA_VERSION
	.align		4
        /*0084*/ 	.byte	0x03, 0x5f
        /*0086*/ 	.short	0x0101


	//----- nvinfo : EIATTR_VRC_CTA_INIT_COUNT
	.align		4
        /*0088*/ 	.byte	0x02, 0x4a
	.zero		1
	.zero		1


	//----- nvinfo : EIATTR_EXIT_INSTR_OFFSETS
	.align		4
        /*008c*/ 	.byte	0x04, 0x1c
        /*008e*/ 	.short	(.L_71 - .L_70)


	//   ....[0]....
.L_70:
        /*0090*/ 	.word	0x00000040


	//   ....[1]....
        /*0094*/ 	.word	0x000000e0


	//   ....[2]....
        /*0098*/ 	.word	0x00000250


	//   ....[3]....
        /*009c*/ 	.word	0x00000660


	//   ....[4]....
        /*00a0*/ 	.word	0x00000ab0


	//   ....[5]....
        /*00a4*/ 	.word	0x00001540


	//----- nvinfo : EIATTR_CRS_STACK_SIZE
	.align		4
.L_71:
        /*00a8*/ 	.byte	0x04, 0x1e
        /*00aa*/ 	.short	(.L_73 - .L_72)
.L_72:
        /*00ac*/ 	.word	0x00000000


	//----- nvinfo : EIATTR_CBANK_PARAM_SIZE
	.align		4
.L_73:
        /*00b0*/ 	.byte	0x03, 0x19
        /*00b2*/ 	.short	0x0030


	//----- nvinfo : EIATTR_PARAM_CBANK
	.align		4
        /*00b4*/ 	.byte	0x04, 0x0a
        /*00b6*/ 	.short	(.L_75 - .L_74)
	.align		4
.L_74:
        /*00b8*/ 	.word	index@(.nv.constant0.nama_batch_prefix_f32)
        /*00bc*/ 	.short	0x0380
        /*00be*/ 	.short	0x0030


	//----- nvinfo : EIATTR_SW_WAR
	.align		4
.L_75:
        /*00c0*/ 	.byte	0x04, 0x36
        /*00c2*/ 	.short	(.L_77 - .L_76)
.L_76:
        /*00c4*/ 	.word	0x00000008
.L_77:


//--------------------- .nv.info.nama_batch_f32   --------------------------
	.section	.nv.info.nama_batch_f32,"",@"SHT_CUDA_INFO"
	.sectionflags	@""
	.align	4


	//----- nvinfo : EIATTR_CUDA_API_VERSION
	.align		4
        /*0000*/ 	.byte	0x04, 0x37
        /*0002*/ 	.short	(.L_79 - .L_78)
.L_78:
        /*0004*/ 	.word	0x00000082


	//----- nvinfo : EIATTR_KPARAM_INFO
	.align		4
.L_79:
        /*0008*/ 	.byte	0x04, 0x17
        /*000a*/ 	.short	(.L_81 - .L_80)
.L_80:
        /*000c*/ 	.word	0x00000000
        /*0010*/ 	.short	0x0009
        /*0012*/ 	.short	0x0040
        /*0014*/ 	.byte	0x00, 0xf5, 0x21, 0x00


	//----- nvinfo : EIATTR_KPARAM_INFO
	.align		4
.L_81:
        /*0018*/ 	.byte	0x04, 0x17
        /*001a*/ 	.short	(.L_83 - .L_82)
.L_82:
        /*001c*/ 	.word	0x00000000
        /*0020*/ 	.short	0x0008
        /*0022*/ 	.short	0x0038
        /*0024*/ 	.byte	0x00, 0xf0, 0x11, 0x00


	//----- nvinfo : EIATTR_KPARAM_INFO
	.align		4
.L_83:
        /*0028*/ 	.byte	0x04, 0x17
        /*002a*/ 	.short	(.L_85 - .L_84)
.L_84:
        /*002c*/ 	.word	0x00000000
        /*0030*/ 	.short	0x0007
        /*0032*/ 	.short	0x0034
        /*0034*/ 	.byte	0x00, 0xf0, 0x11, 0x00


	//----- nvinfo : EIATTR_KPARAM_INFO
	.align		4
.L_85:
        /*0038*/ 	.byte	0x04, 0x17
        /*003a*/ 	.short	(.L_87 - .L_86)
.L_86:
        /*003c*/ 	.word	0x00000000
        /*0040*/ 	.short	0x0006
        /*0042*/ 	.short	0x0030
        /*0044*/ 	.byte	0x00, 0xf0, 0x11, 0x00


	//----- nvinfo : EIATTR_KPARAM_INFO
	.align		4
.L_87:
        /*0048*/ 	.byte	0x04, 0x17
        /*004a*/ 	.short	(.L_89 - .L_88)
.L_88:
        /*004c*/ 	.word	0x00000000
        /*0050*/ 	.short	0x0005
        /*0052*/ 	.short	0x0028
        /*0054*/ 	.byte	0x00, 0xf5, 0x21, 0x00


	//----- nvinfo : EIATTR_KPARAM_INFO
	.align		4
.L_89:
        /*0058*/ 	.byte	0x04, 0x17
        /*005a*/ 	.short	(.L_91 - .L_90)
.L_90:
        /*005c*/ 	.word	0x00000000
        /*0060*/ 	.short	0x0004
        /*0062*/ 	.short	0x0020
        /*0064*/ 	.byte	0x00, 0xf0, 0x11, 0x00


	//----- nvinfo : EIATTR_KPARAM_INFO
	.align		4
.L_91:
        /*0068*/ 	.byte	0x04, 0x17
        /*006a*/ 	.short	(.L_93 - .L_92)
.L_92:
        /*006c*/ 	.word	0x00000000
        /*0070*/ 	.short	0x0003
        /*0072*/ 	.short	0x0018
        /*0074*/ 	.byte	0x00, 0xf5, 0x21, 0x00


	//----- nvinfo : EIATTR_KPARAM_INFO
	.align		4
.L_93:
        /*0078*/ 	.byte	0x04, 0x17
        /*007a*/ 	.short	(.L_95 - .L_94)
.L_94:
        /*007c*/ 	.word	0x00000000
        /*0080*/ 	.short	0x0002
        /*0082*/ 	.short	0x0010
        /*0084*/ 	.byte	0x00, 0xf5, 0x21, 0x00


	//----- nvinfo : EIATTR_KPARAM_INFO
	.align		4
.L_95:
        /*0088*/ 	.byte	0x04, 0x17
        /*008a*/ 	.short	(.L_97 - .L_96)
.L_96:
        /*008c*/ 	.word	0x00000000
        /*0090*/ 	.short	0x0001
        /*0092*/ 	.short	0x0008
        /*0094*/ 	.byte	0x00, 0xf5, 0x21, 0x00


	//----- nvinfo : EIATTR_KPARAM_INFO
	.align		4
.L_97:
        /*0098*/ 	.byte	0x04, 0x17
        /*009a*/ 	.short	(.L_99 - .L_98)
.L_98:
        /*009c*/ 	.word	0x00000000
        /*00a0*/ 	.short	0x0000
        /*00a2*/ 	.short	0x0000
        /*00a4*/ 	.byte	0x00, 0xf5, 0x21, 0x00


	//----- nvinfo : EIATTR_SPARSE_MMA_MASK
	.align		4
.L_99:
        /*00a8*/ 	.byte	0x03, 0x50
        /*00aa*/ 	.short	0x0000


	//----- nvinfo : EIATTR_MAXREG_COUNT
	.align		4
        /*00ac*/ 	.byte	0x03, 0x1b
        /*00ae*/ 	.short	0x00ff


	//----- nvinfo : EIATTR_NUM_BARRIERS
	.align		4
        /*00b0*/ 	.byte	0x02, 0x4c
        /*00b2*/ 	.byte	0x01
	.zero		1


	//----- nvinfo : EIATTR_MERCURY_ISA_VERSION
	.align		4
        /*00b4*/ 	.byte	0x03, 0x5f
        /*00b6*/ 	.short	0x0101


	//----- nvinfo : EIATTR_VRC_CTA_INIT_COUNT
	.align		4
        /*00b8*/ 	.byte	0x02, 0x4a
	.zero		1
	.zero		1


	//----- nvinfo : EIATTR_EXIT_INSTR_OFFSETS
	.align		4
        /*00bc*/ 	.byte	0x04, 0x1c
        /*00be*/ 	.short	(.L_101 - .L_100)


	//   ....[0]....
.L_100:
        /*00c0*/ 	.word	0x00000040


	//   ....[1]....
        /*00c4*/ 	.word	0x000000e0


	//   ....[2]....
        /*00c8*/ 	.word	0x00000250


	//   ....[3]....
        /*00cc*/ 	.word	0x00000de0


	//   ....[4]....
        /*00d0*/ 	.word	0x00001190


	//   ....[5]....
        /*00d4*/ 	.word	0x00001dd0


	//   ....[6]....
        /*00d8*/ 	.word	0x00001e10


	//   ....[7]....
        /*00dc*/ 	.word	0x000028b0


	//----- nvinfo : EIATTR_CRS_STACK_SIZE
	.align		4
.L_101:
        /*00e0*/ 	.byte	0x04, 0x1e
        /*00e2*/ 	.short	(.L_103 - .L_102)
.L_102:
        /*00e4*/ 	.word	0x00000000


	//----- nvinfo : EIATTR_CBANK_PARAM_SIZE
	.align		4
.L_103:
        /*00e8*/ 	.byte	0x03, 0x19
        /*00ea*/ 	.short	0x0048


	//----- nvinfo : EIATTR_PARAM_CBANK
	.align		4
        /*00ec*/ 	.byte	0x04, 0x0a
        /*00ee*/ 	.short	(.L_105 - .L_104)
	.align		4
.L_104:
        /*00f0*/ 	.word	index@(.nv.constant0.nama_batch_f32)
        /*00f4*/ 	.short	0x0380
        /*00f6*/ 	.short	0x0048


	//----- nvinfo : EIATTR_SW_WAR
	.align		4
.L_105:
        /*00f8*/ 	.byte	0x04, 0x36
        /*00fa*/ 	.short	(.L_107 - .L_106)
.L_106:
        /*00fc*/ 	.word	0x00000008
.L_107:


//--------------------- .nv.callgraph             --------------------------
	.section	.nv.callgraph,"",@"SHT_CUDA_CALLGRAPH"
	.align	4
	.sectionentsize	8
	.align		4
        /*0000*/ 	.word	0x00000000
	.align		4
        /*0004*/ 	.word	0xffffffff
	.align		4
        /*0008*/ 	.word	0x00000000
	.align		4
        /*000c*/ 	.word	0xfffffffe
	.align		4
        /*0010*/ 	.word	0x00000000
	.align		4
        /*0014*/ 	.word	0xfffffffd
	.align		4
        /*0018*/ 	.word	0x00000000
	.align		4
        /*001c*/ 	.word	0xfffffffc


//--------------------- .text.nama_many_series_one_param_time_major_f32 --------------------------
	.section	.text.nama_many_series_one_param_time_major_f32,"ax",@progbits
	.align	128
        .global         nama_many_series_one_param_time_major_f32
        .type           nama_many_series_one_param_time_major_f32,@function
        .size           nama_many_series_one_param_time_major_f32,(.L_x_120 - nama_many_series_one_param_time_major_f32)
        .other          nama_many_series_one_param_time_major_f32,@"STO_CUDA_ENTRY STV_DEFAULT"
nama_many_series_one_param_time_major_f32:
.text.nama_many_series_one_param_time_major_f32:
[----:B------:R-:W-:Y:S01]  /*0000*/  LDC R1, c[0x0][0x37c] ;  /* 0x0000df00ff017b82 */ /* 0x000fe20000000800 */
[----:B------:R-:W0:Y:S07]  /*0010*/  S2R R26, SR_CTAID.X ;  /* 0x00000000001a7919 */ /* 0x000e2e0000002500 */
[----:B------:R-:W1:Y:S08]  /*0020*/  LDC.64 R2, c[0x0][0x3a8] ;  /* 0x0000ea00ff027b82 */ /* 0x000e700000000a00 */
[----:B------:R-:W0:Y:S01]  /*0030*/  LDC R13, c[0x0][0x3a4] ;  /* 0x0000e900ff0d7b82 */ /* 0x000e220000000800 */
[----:B-1----:R-:W-:-:S04]  /*0040*/  ISETP.GE.AND P0, PT, R3, 0x1, PT ;  /* 0x000000010300780c */ /* 0x002fc80003f06270 */
[----:B0-----:R-:W-:-:S04]  /*0050*/  ISETP.GE.OR P0, PT, R26, R13, !P0 ;  /* 0x0000000d1a00720c */ /* 0x001fc80004706670 */
[----:B------:R-:W-:-:S13]  /*0060*/  ISETP.GT.OR P0, PT, R3, R2, P0 ;  /* 0x000000020300720c */ /* 0x000fda0000704670 */
[----:B------:R-:W-:Y:S05]  /*0070*/  @P0 EXIT ;  /* 0x000000000000094d */ /* 0x000fea0003800000 */
[----:B------:R-:W0:Y:S01]  /*0080*/  LDC.64 R4, c[0x0][0x3b0] ;  /* 0x0000ec00ff047b82 */ /* 0x000e220000000a00 */
[----:B------:R-:W1:Y:S01]  /*0090*/  LDCU.64 UR6, c[0x0][0x358] ;  /* 0x00006b00ff0677ac */ /* 0x000e620008000a00 */
[----:B0-----:R-:W-:-:S05]  /*00a0*/  IMAD.WIDE.U32 R4, R26, 0x4, R4 ;  /* 0x000000041a047825 */ /* 0x001fca00078e0004 */
[----:B-1----:R-:W2:Y:S01]  /*00b0*/  LDG.E.CONSTANT R0, desc[UR6][R4.64] ;  /* 0x0000000604007981 */ /* 0x002ea2000c1e9900 */
[----:B------:R-:W-:Y:S01]  /*00c0*/  BSSY.RECONVERGENT B0, `(.L_x_0) ;  /* 0x0000010000007945 */ /* 0x000fe20003800200 */
[----:B------:R-:W0:Y:S02]  /*00d0*/  S2R R9, SR_TID.X ;  /* 0x0000000000097919 */ /* 0x000e240000002100 */
[----:B0-----:R-:W-:Y:S01]  /*00e0*/  ISETP.GE.AND P1, PT, R9, R2, PT ;  /* 0x000000020900720c */ /* 0x001fe20003f26270 */
[----:B--2---:R-:W-:-:S05]  /*00f0*/  IMAD.IADD R11, R0, 0x1, R3 ;  /* 0x00000001000b7824 */ /* 0x004fca00078e0203 */
[----:B------:R-:W-:-:S04]  /*0100*/  ISETP.GT.AND P0, PT, R11, R2, PT ;  /* 0x000000020b00720c */ /* 0x000fc80003f04270 */
[----:B------:R-:W-:-:S03]  /*0110*/  ISETP.NE.OR P0, PT, R9, RZ, P0 ;  /* 0x000000ff0900720c */ /* 0x000fc60000705670 */
[----:B------:R-:W-:Y:S10]  /*0120*/  @P1 BRA `(.L_x_1) ;  /* 0x0000000000241947 */ /* 0x000ff40003800000 */
[----:B------:R-:W0:Y:S01]  /*0130*/  LDC R8, c[0x0][0x360] ;  /* 0x0000d800ff087b82 */ /* 0x000e220000000800 */
[----:B------:R-:W-:-:S07]  /*0140*/  IMAD.MOV.U32 R15, RZ, RZ, 0x7fc00000 ;  /* 0x7fc00000ff0f7424 */ /* 0x000fce00078e00ff */
[----:B------:R-:W1:Y:S02]  /*0150*/  LDC.64 R6, c[0x0][0x3b8] ;  /* 0x0000ee00ff067b82 */ /* 0x000e640000000a00 */
.L_x_2:
[----:B--2---:R-:W-:Y:S02]  /*0160*/  IMAD R5, R9, R13, R26 ;  /* 0x0000000d09057224 */ /* 0x004fe400078e021a */
[----:B0-----:R-:W-:Y:S02]  /*0170*/  IMAD.IADD R9, R8, 0x1, R9 ;  /* 0x0000000108097824 */ /* 0x001fe400078e0209 */
[----:B-1----:R-:W-:-:S03]  /*0180*/  IMAD.WIDE R4, R5, 0x4, R6 ;  /* 0x0000000405047825 */ /* 0x002fc600078e0206 */
[----:B------:R-:W-:Y:S02]  /*0190*/  ISETP.GE.AND P1, PT, R9, R2, PT ;  /* 0x000000020900720c */ /* 0x000fe40003f26270 */
[----:B------:R2:W-:Y:S11]  /*01a0*/  STG.E desc[UR6][R4.64], R15 ;  /* 0x0000000f04007986 */ /* 0x0005f6000c101906 */
[----:B------:R-:W-:Y:S05]  /*01b0*/  @!P1 BRA `(.L_x_2) ;  /* 0xfffffffc00e89947 */ /* 0x000fea000383ffff */
.L_x_1:
[----:B------:R-:W-:Y:S05]  /*01c0*/  BSYNC.RECONVERGENT B0 ;  /* 0x0000000000007941 */ /* 0x000fea0003800200 */
.L_x_0:
[----:B------:R-:W-:Y:S06]  /*01d0*/  BAR.SYNC.DEFER_BLOCKING 0x0 ;  /* 0x0000000000007b1d */ /* 0x000fec0000010000 */
[----:B------:R-:W-:Y:S05]  /*01e0*/  @P0 EXIT ;  /* 0x000000000000094d */ /* 0x000fea0003800000 */
[----:B--2---:R-:W0:Y:S01]  /*01f0*/  S2R R5, SR_CgaCtaId ;  /* 0x0000000000057919 */ /* 0x004e220000008800 */
[----:B------:R-:W1:Y:S01]  /*0200*/  LDCU UR4, c[0x0][0x3a0] ;  /* 0x00007400ff0477ac */ /* 0x000e620008000800 */
[----:B------:R-:W-:Y:S01]  /*0210*/  MOV R10, 0x400 ;  /* 0x00000400000a7802 */ /* 0x000fe20000000f00 */
[C---:B------:R-:W-:Y:S01]  /*0220*/  VIADD R9, R3.reuse, 0x1 ;  /* 0x0000000103097836 */ /* 0x040fe20000000000 */
[----:B------:R-:W-:Y:S01]  /*0230*/  IADD3 R18, PT, PT, -R3, -0x2, RZ ;  /* 0xfffffffe03127810 */ /* 0x000fe20007ffe1ff */
[----:B-1----:R-:W-:Y:S01]  /*0240*/  UISETP.NE.AND UP0, UPT, UR4, URZ, UPT ;  /* 0x000000ff0400728c */ /* 0x002fe2000bf05270 */
[----:B0-----:R-:W-:-:S05]  /*0250*/  LEA R10, R5, R10, 0x18 ;  /* 0x0000000a050a7211 */ /* 0x001fca00078ec0ff */
[----:B------:R-:W-:-:S03]  /*0260*/  IMAD R8, R3, 0x4, R10 ;  /* 0x0000000403087824 */ /* 0x000fc600078e020a */
[----:B------:R-:W-:Y:S05]  /*0270*/  BRA.U !UP0, `(.L_x_3) ;  /* 0x0000000508807547 */ /* 0x000fea000b800000 */
[----:B------:R-:W-:Y:S01]  /*0280*/  IMAD.MOV.U32 R31, RZ, RZ, RZ ;  /* 0x000000ffff1f7224 */ /* 0x000fe200078e00ff */
[----:B------:R-:W-:Y:S02]  /*0290*/  CS2R R6, SRZ ;  /* 0x0000000000067805 */ /* 0x000fe4000001ff00 */
[----:B------:R-:W-:Y:S01]  /*02a0*/  MOV R17, R0 ;  /* 0x0000000000117202 */ /* 0x000fe20000000f00 */
[----:B------:R-:W-:Y:S01]  /*02b0*/  IMAD.MOV.U32 R32, RZ, RZ, RZ ;  /* 0x000000ffff207224 */ /* 0x000fe200078e00ff */
[----:B------:R-:W-:-:S07]  /*02c0*/  CS2R R12, SRZ ;  /* 0x00000000000c7805 */ /* 0x000fce000001ff00 */
.L_x_8:
[----:B------:R-:W0:Y:S01]  /*02d0*/  LDC.64 R2, c[0x0][0x380] ;  /* 0x0000e000ff027b82 */ /* 0x000e220000000a00 */
[----:B------:R-:W1:Y:S02]  /*02e0*/  LDCU UR4, c[0x0][0x3a4] ;  /* 0x00007480ff0477ac */ /* 0x000e640008000800 */
[----:B-1----:R-:W-:-:S04]  /*02f0*/  IMAD R19, R17, UR4, R26 ;  /* 0x0000000411137c24 */ /* 0x002fc8000f8e021a */
[----:B0-----:R-:W-:-:S06]  /*0300*/  IMAD.WIDE R4, R19, 0x4, R2 ;  /* 0x0000000413047825 */ /* 0x001fcc00078e0202 */
[----:B-----5:R0:W5:Y:S01]  /*0310*/  LDG.E.CONSTANT R4, desc[UR6][R4.64] ;  /* 0x0000000604047981 */ /* 0x020162000c1e9900 */
[----:B------:R-:W-:-:S13]  /*0320*/  ISETP.GE.AND P0, PT, R32, 0x1, PT ;  /* 0x000000012000780c */ /* 0x000fda0003f06270 */
[----:B0-----:R-:W-:Y:S05]  /*0330*/  @!P0 BRA `(.L_x_4) ;  /* 0x0000000000488947 */ /* 0x001fea0003800000 */
[----:B------:R-:W0:Y:S01]  /*0340*/  LDC R5, c[0x0][0x3ac] ;  /* 0x0000eb00ff057b82 */ /* 0x000e220000000800 */
[----:B------:R-:W1:Y:S07]  /*0350*/  LDCU UR4, c[0x0][0x3a4] ;  /* 0x00007480ff0477ac */ /* 0x000e6e0008000800 */
[----:B------:R-:W2:Y:S01]  /*0360*/  LDC.64 R2, c[0x0][0x380] ;  /* 0x0000e000ff027b82 */ /* 0x000ea20000000a00 */
[----:B01----:R-:W-:-:S07]  /*0370*/  IADD3 R16, PT, PT, -R5, -0x2, RZ ;  /* 0xfffffffe05107810 */ /* 0x003fce0007ffe1ff */
.L_x_5:
[----:B------:R-:W-:-:S04]  /*0380*/  ISETP.GT.AND P0, PT, R32, R9, PT ;  /* 0x000000092000720c */ /* 0x000fc80003f04270 */
[----:B------:R-:W-:-:S05]  /*0390*/  SEL R5, R16, 0xffffffff, P0 ;  /* 0xffffffff10057807 */ /* 0x000fca0000000000 */
[----:B------:R-:W-:-:S04]  /*03a0*/  IMAD.IADD R5, R5, 0x1, R32 ;  /* 0x0000000105057824 */ /* 0x000fc800078e0220 */
[----:B------:R-:W-:-:S06]  /*03b0*/  IMAD R5, R5, 0x4, R10 ;  /* 0x0000000405057824 */ /* 0x000fcc00078e020a */
[----:B------:R-:W0:Y:S02]  /*03c0*/  LDS R5, [R5] ;  /* 0x0000000005057984 */ /* 0x000e240000000800 */
[----:B0-----:R-:W-:-:S04]  /*03d0*/  IMAD R15, R5, UR4, R26 ;  /* 0x00000004050f7c24 */ /* 0x001fc8000f8e021a */
[----:B--2---:R-:W-:-:S06]  /*03e0*/  IMAD.WIDE R14, R15, 0x4, R2 ;  /* 0x000000040f0e7825 */ /* 0x004fcc00078e0202 */
[----:B------:R-:W2:Y:S02]  /*03f0*/  LDG.E.CONSTANT R15, desc[UR6][R14.64] ;  /* 0x000000060e0f7981 */ /* 0x000ea4000c1e9900 */
[----:B--2--5:R-:W-:-:S13]  /*0400*/  FSETP.GTU.AND P0, PT, R15, R4, PT ;  /* 0x000000040f00720b */ /* 0x024fda0003f0c000 */
[----:B------:R-:W-:Y:S05]  /*0410*/  @P0 BRA `(.L_x_4) ;  /* 0x0000000000100947 */ /* 0x000fea0003800000 */
[C---:B------:R-:W-:Y:S01]  /*0420*/  ISETP.GT.AND P0, PT, R32.reuse, 0x1, PT ;  /* 0x000000012000780c */ /* 0x040fe20003f04270 */
[----:B------:R-:W-:-:S12]  /*0430*/  VIADD R32, R32, 0xffffffff ;  /* 0xffffffff20207836 */ /* 0x000fd80000000000 */
[----:B------:R-:W-:Y:S05]  /*0440*/  @P0 BRA `(.L_x_5) ;  /* 0xfffffffc00cc0947 */ /* 0x000fea000383ffff */
[----:B------:R-:W-:-:S07]  /*0450*/  IMAD.MOV.U32 R32, RZ, RZ, RZ ;  /* 0x000000ffff207224 */ /* 0x000fce00078e00ff */
.L_x_4:
[----:B------:R-:W0:Y:S02]  /*0460*/  LDC R15, c[0x0][0x3ac] ;  /* 0x0000eb00ff0f7b82 */ /* 0x000e240000000800 */
[----:B0-----:R-:W-:-:S04]  /*0470*/  ISETP.GT.AND P0, PT, R32, R15, PT ;  /* 0x0000000f2000720c */ /* 0x001fc80003f04270 */
[----:B------:R-:W-:Y:S02]  /*0480*/  SEL R5, R9, RZ, P0 ;  /* 0x000000ff09057207 */ /* 0x000fe40000000000 */
[----:B------:R-:W-:Y:S02]  /*0490*/  ISETP.GE.AND P0, PT, R7, 0x1, PT ;  /* 0x000000010700780c */ /* 0x000fe40003f06270 */
[----:B------:R-:W-:Y:S01]  /*04a0*/  IADD3 R5, PT, PT, -R5, R32, RZ ;  /* 0x0000002005057210 */ /* 0x000fe20007ffe1ff */
[----:B------:R-:W-:-:S04]  /*04b0*/  VIADD R32, R32, 0x1 ;  /* 0x0000000120207836 */ /* 0x000fc80000000000 */
[----:B------:R-:W-:-:S05]  /*04c0*/  IMAD R14, R5, 0x4, R10 ;  /* 0x00000004050e7824 */ /* 0x000fca00078e020a */
[----:B------:R0:W-:Y:S01]  /*04d0*/  STS [R14], R17 ;  /* 0x000000110e007388 */ /* 0x0001e20000000800 */
[----:B------:R-:W-:Y:S05]  /*04e0*/  @!P0 BRA `(.L_x_6) ;  /* 0x0000000000488947 */ /* 0x000fea0003800000 */
[----:B------:R-:W1:Y:S01]  /*04f0*/  LDC.64 R2, c[0x0][0x380] ;  /* 0x0000e000ff027b82 */ /* 0x000e620000000a00 */
[----:B------:R-:W-:Y:S01]  /*0500*/  IADD3 R16, PT, PT, -R15, -0x2, RZ ;  /* 0xfffffffe0f107810 */ /* 0x000fe20007ffe1ff */
[----:B------:R-:W2:Y:S01]  /*0510*/  LDCU UR4, c[0x0][0x3a4] ;  /* 0x00007480ff0477ac */ /* 0x000ea20008000800 */
[----:B------:R-:W-:-:S05]  /*0520*/  NOP ;  /* 0x0000000000007918 */ /* 0x000fca0000000000 */
.L_x_7:
[----:B------:R-:W-:-:S04]  /*0530*/  ISETP.GT.AND P0, PT, R7, R9, PT ;  /* 0x000000090700720c */ /* 0x000fc80003f04270 */
[----:B0-----:R-:W-:-:S05]  /*0540*/  SEL R14, R16, 0xffffffff, P0 ;  /* 0xffffffff100e7807 */ /* 0x001fca0000000000 */
[----:B------:R-:W-:-:S04]  /*0550*/  IMAD.IADD R5, R14, 0x1, R7 ;  /* 0x000000010e057824 */ /* 0x000fc800078e0207 */
[----:B------:R-:W-:-:S06]  /*0560*/  IMAD R5, R5, 0x4, R8 ;  /* 0x0000000405057824 */ /* 0x000fcc00078e0208 */
[----:B------:R-:W2:Y:S02]  /*0570*/  LDS R5, [R5+0x4] ;  /* 0x0000040005057984 */ /* 0x000ea40000000800 */
[----:B--2---:R-:W-:-:S04]  /*0580*/  IMAD R15, R5, UR4, R26 ;  /* 0x00000004050f7c24 */ /* 0x004fc8000f8e021a */
[----:B-1----:R-:W-:-:S06]  /*0590*/  IMAD.WIDE R14, R15, 0x4, R2 ;  /* 0x000000040f0e7825 */ /* 0x002fcc00078e0202 */
[----:B------:R-:W2:Y:S02]  /*05a0*/  LDG.E.CONSTANT R15, desc[UR6][R14.64] ;  /* 0x000000060e0f7981 */ /* 0x000ea4000c1e9900 */
[----:B--2--5:R-:W-:-:S13]  /*05b0*/  FSETP.GE.AND P0, PT, R15, R4, PT ;  /* 0x000000040f00720b */ /* 0x024fda0003f06000 */
[----:B------:R-:W-:Y:S05]  /*05c0*/  @!P0 BRA `(.L_x_6) ;  /* 0x0000000000108947 */ /* 0x000fea0003800000 */
[C---:B------:R-:W-:Y:S01]  /*05d0*/  ISETP.GT.AND P0, PT, R7.reuse, 0x1, PT ;  /* 0x000000010700780c */ /* 0x040fe20003f04270 */
[----:B------:R-:W-:-:S12]  /*05e0*/  VIADD R7, R7, 0xffffffff ;  /* 0xffffffff07077836 */ /* 0x000fd80000000000 */
[----:B------:R-:W-:Y:S05]  /*05f0*/  @P0 BRA `(.L_x_7) ;  /* 0xfffffffc00cc0947 */ /* 0x000fea000383ffff */
[----:B------:R-:W-:-:S07]  /*0600*/  HFMA2 R7, -RZ, RZ, 0, 0 ;  /* 0x00000000ff077431 */ /* 0x000fce00000001ff */
.L_x_6:
[----:B0-----:R-:W0:Y:S01]  /*0610*/  LDC.64 R14, c[0x0][0x388] ;  /* 0x0000e200ff0e7b82 */ /* 0x001e220000000a00 */
[----:B------:R-:W-:-:S07]  /*0620*/  ISETP.NE.AND P1, PT, R17, R0, PT ;  /* 0x000000001100720c */ /* 0x000fce0003f25270 */
[----:B-----5:R-:W1:Y:S06]  /*0630*/  LDC.64 R4, c[0x0][0x390] ;  /* 0x0000e400ff047b82 */ /* 0x020e6c0000000a00 */
[----:B0-----:R-:W-:-:S06]  /*0640*/  @P1 IMAD.WIDE R24, R19, 0x4, R14 ;  /* 0x0000000413181825 */ /* 0x001fcc00078e020e */
[----:B------:R0:W2:Y:S01]  /*0650*/  @P1 LDG.E.CONSTANT R25, desc[UR6][R24.64] ;  /* 0x0000000618191981 */ /* 0x0000a2000c1e9900 */
[----:B-1----:R-:W-:-:S06]  /*0660*/  @P1 IMAD.WIDE R20, R19, 0x4, R4 ;  /* 0x0000000413141825 */ /* 0x002fcc00078e0204 */
[----:B------:R-:W3:Y:S01]  /*0670*/  @P1 LDG.E.CONSTANT R20, desc[UR6][R20.64] ;  /* 0x0000000614141981 */ /* 0x000ee2000c1e9900 */
[----:B------:R-:W-:Y:S01]  /*0680*/  @!P1 IMAD R23, R0, UR4, R26 ;  /* 0x0000000400179c24 */ /* 0x000fe2000f8e021a */
[----:B0-----:R-:W0:Y:S03]  /*0690*/  LDC R24, c[0x0][0x3ac] ;  /* 0x0000eb00ff187b82 */ /* 0x001e260000000800 */
[----:B------:R-:W-:-:S04]  /*06a0*/  @!P1 IMAD.WIDE R14, R23, 0x4, R14 ;  /* 0x00000004170e9825 */ /* 0x000fc800078e020e */
[----:B------:R-:W-:Y:S02]  /*06b0*/  @!P1 IMAD.WIDE R4, R23, 0x4, R4 ;  /* 0x0000000417049825 */ /* 0x000fe400078e0204 */
[----:B------:R-:W4:Y:S01]  /*06c0*/  @!P1 LDG.E.CONSTANT R14, desc[UR6][R14.64] ;  /* 0x000000060e0e9981 */ /* 0x000f22000c1e9900 */
[----:B------:R-:W1:Y:S03]  /*06d0*/  LDC.64 R22, c[0x0][0x398] ;  /* 0x0000e600ff167b82 */ /* 0x000e660000000a00 */
[----:B------:R0:W4:Y:S01]  /*06e0*/  @!P1 LDG.E.CONSTANT R5, desc[UR6][R4.64] ;  /* 0x0000000604059981 */ /* 0x000122000c1e9900 */
[----:B-1----:R-:W-:-:S04]  /*06f0*/  IMAD.WIDE R22, R19, 0x4, R22 ;  /* 0x0000000413167825 */ /* 0x002fc800078e0216 */
[--C-:B--2---:R-:W-:Y:S01]  /*0700*/  @P1 FADD R19, R25, -R6.reuse ;  /* 0x8000000619131221 */ /* 0x104fe20000000000 */
[----:B---3--:R-:W-:Y:S02]  /*0710*/  @P1 FADD R28, R20, -R6 ;  /* 0x80000006141c1221 */ /* 0x008fe40000000000 */
[----:B------:R1:W5:Y:S01]  /*0720*/  LDG.E.CONSTANT R6, desc[UR6][R22.64] ;  /* 0x0000000616067981 */ /* 0x000362000c1e9900 */
[----:B0-----:R-:W-:-:S04]  /*0730*/  ISETP.GT.AND P0, PT, R7, R24, PT ;  /* 0x000000180700720c */ /* 0x001fc80003f04270 */
[----:B------:R-:W-:Y:S01]  /*0740*/  SEL R16, R9, RZ, P0 ;  /* 0x000000ff09107207 */ /* 0x000fe20000000000 */
[----:B------:R-:W-:Y:S01]  /*0750*/  @P1 FADD R20, R25, -R20 ;  /* 0x8000001419141221 */ /* 0x000fe20000000000 */
[----:B------:R-:W-:Y:S02]  /*0760*/  IMAD R4, R9, 0x8, R10 ;  /* 0x0000000809047824 */ /* 0x000fe400078e020a */
[----:B----4-:R-:W-:Y:S01]  /*0770*/  @!P1 FADD R18, R14, -R5 ;  /* 0x800000050e129221 */ /* 0x010fe20000000000 */
[----:B------:R-:W-:Y:S01]  /*0780*/  IMAD.IADD R5, R7, 0x1, -R16 ;  /* 0x0000000107057824 */ /* 0x000fe200078e0a10 */
[----:B------:R-:W-:Y:S01]  /*0790*/  @P1 FMNMX3 R18, |R19|, |R28|, R20, !PT ;  /* 0x4000001c13121276 */ /* 0x000fe20007800214 */
[----:B------:R-:W-:Y:S02]  /*07a0*/  IMAD R15, R31, 0x4, R4 ;  /* 0x000000041f0f7824 */ /* 0x000fe400078e0204 */
[----:B------:R-:W-:-:S05]  /*07b0*/  IMAD R14, R5, 0x4, R8 ;  /* 0x00000004050e7824 */ /* 0x000fca00078e0208 */
[----:B------:R0:W-:Y:S01]  /*07c0*/  STS [R14+0x4], R17 ;  /* 0x000004110e007388 */ /* 0x0001e20000000800 */
[----:B------:R-:W2:Y:S03]  /*07d0*/  F2F.F64.F32 R4, R18 ;  /* 0x0000001200047310 */ /* 0x000ea60000201800 */
[----:B------:R1:W-:Y:S01]  /*07e0*/  STS [R15], R18 ;  /* 0x000000120f007388 */ /* 0x0003e20000000800 */
[----:B0-----:R-:W-:-:S04]  /*07f0*/  IADD3 R17, PT, PT, R17, 0x1, RZ ;  /* 0x0000000111117810 */ /* 0x001fc80007ffe0ff */
[----:B------:R-:W-:Y:S01]  /*0800*/  ISETP.GE.AND P1, PT, R17, R11, PT ;  /* 0x0000000b1100720c */ /* 0x000fe20003f26270 */
[----:B------:R-:W-:Y:S01]  /*0810*/  VIADD R31, R31, 0x1 ;  /* 0x000000011f1f7836 */ /* 0x000fe20000000000 */
[----:B--2---:R-:W-:-:S04]  /*0820*/  DADD R12, R4, R12 ;  /* 0x00000000040c7229 */ /* 0x004fc8000000000c */
[----:B------:R-:W-:Y:S01]  /*0830*/  ISETP.NE.AND P0, PT, R31, R24, PT ;  /* 0x000000181f00720c */ /* 0x000fe20003f05270 */
[----:B------:R-:W-:-:S03]  /*0840*/  VIADD R7, R7, 0x1 ;  /* 0x0000000107077836 */ /* 0x000fc60000000000 */
[----:B------:R-:W-:-:S03]  /*0850*/  SEL R31, R31, RZ, P0 ;  /* 0x000000ff1f1f7207 */ /* 0x000fc60000000000 */
[----:B-1----:R-:W-:Y:S06]  /*0860*/  @!P1 BRA `(.L_x_8) ;  /* 0xfffffff800989947 */ /* 0x002fec000383ffff */
[----:B------:R-:W-:Y:S05]  /*0870*/  BRA `(.L_x_9) ;  /* 0x0000000400387947 */ /* 0x000fea0003800000 */
.L_x_3:
[----:B------:R-:W-:Y:S01]  /*0880*/  IMAD.MOV.U32 R31, RZ, RZ, RZ ;  /* 0x000000ffff1f7224 */ /* 0x000fe200078e00ff */
[----:B------:R-:W-:Y:S01]  /*0890*/  MOV R32, RZ ;  /* 0x000000ff00207202 */ /* 0x000fe20000000f00 */
[----:B------:R-:W-:Y:S01]  /*08a0*/  IMAD.MOV.U32 R4, RZ, RZ, RZ ;  /* 0x000000ffff047224 */ /* 0x000fe200078e00ff */
[----:B------:R-:W-:Y:S01]  /*08b0*/  CS2R R12, SRZ ;  /* 0x00000000000c7805 */ /* 0x000fe2000001ff00 */
[----:B------:R-:W-:Y:S02]  /*08c0*/  IMAD.MOV.U32 R5, RZ, RZ, R0 ;  /* 0x000000ffff057224 */ /* 0x000fe400078e0000 */
[----:B------:R-:W-:-:S07]  /*08d0*/  IMAD.MOV.U32 R7, RZ, RZ, RZ ;  /* 0x000000ffff077224 */ /* 0x000fce00078e00ff */
.L_x_14:
[----:B------:R-:W0:Y:S01]  /*08e0*/  LDC.64 R2, c[0x0][0x380] ;  /* 0x0000e000ff027b82 */ /* 0x000e220000000a00 */
[----:B------:R-:W1:Y:S01]  /*08f0*/  LDCU UR4, c[0x0][0x3a4] ;  /* 0x00007480ff0477ac */ /* 0x000e620008000800 */
[----:B------:R-:W-:Y:S02]  /*0900*/  IMAD.MOV.U32 R15, RZ, RZ, R4 ;  /* 0x000000ffff0f7224 */ /* 0x000fe400078e0004 */
[----:B-1----:R-:W-:-:S04]  /*0910*/  IMAD R17, R5, UR4, R26 ;  /* 0x0000000405117c24 */ /* 0x002fc8000f8e021a */
[----:B0-----:R-:W-:-:S05]  /*0920*/  IMAD.WIDE R16, R17, 0x4, R2 ;  /* 0x0000000411107825 */ /* 0x001fca00078e0202 */
[----:B------:R0:W5:Y:S01]  /*0930*/  LDG.E.CONSTANT R4, desc[UR6][R16.64] ;  /* 0x0000000610047981 */ /* 0x000162000c1e9900 */
[----:B------:R-:W-:-:S13]  /*0940*/  ISETP.GE.AND P0, PT, R32, 0x1, PT ;  /* 0x000000012000780c */ /* 0x000fda0003f06270 */
[----:B0-----:R-:W-:Y:S05]  /*0950*/  @!P0 BRA `(.L_x_10) ;  /* 0x0000000000448947 */ /* 0x001fea0003800000 */
[----:B------:R-:W0:Y:S01]  /*0960*/  LDC.64 R2, c[0x0][0x380] ;  /* 0x0000e000ff027b82 */ /* 0x000e220000000a00 */
[----:B------:R-:W1:Y:S01]  /*0970*/  LDCU UR4, c[0x0][0x3a4] ;  /* 0x00007480ff0477ac */ /* 0x000e620008000800 */
[----:B------:R-:W-:Y:S01]  /*0980*/  NOP ;  /* 0x0000000000007918 */ /* 0x000fe20000000000 */
.L_x_11:
[----:B------:R-:W-:-:S04]  /*0990*/  ISETP.GT.AND P0, PT, R32, R9, PT ;  /* 0x000000092000720c */ /* 0x000fc80003f04270 */
[----:B------:R-:W-:-:S05]  /*09a0*/  SEL R17, R18, 0xffffffff, P0 ;  /* 0xffffffff12117807 */ /* 0x000fca0000000000 */
[----:B------:R-:W-:-:S04]  /*09b0*/  IMAD.IADD R17, R17, 0x1, R32 ;  /* 0x0000000111117824 */ /* 0x000fc800078e0220 */
[----:B------:R-:W-:-:S05]  /*09c0*/  IMAD R6, R17, 0x4, R10 ;  /* 0x0000000411067824 */ /* 0x000fca00078e020a */
[----:B------:R-:W1:Y:S02]  /*09d0*/  LDS R17, [R6] ;  /* 0x0000000006117984 */ /* 0x000e640000000800 */
[----:B-1----:R-:W-:-:S04]  /*09e0*/  IMAD R17, R17, UR4, R26 ;  /* 0x0000000411117c24 */ /* 0x002fc8000f8e021a */
[----:B0-----:R-:W-:-:S06]  /*09f0*/  IMAD.WIDE R16, R17, 0x4, R2 ;  /* 0x0000000411107825 */ /* 0x001fcc00078e0202 */
[----:B------:R-:W2:Y:S02]  /*0a00*/  LDG.E.CONSTANT R17, desc[UR6][R16.64] ;  /* 0x0000000610117981 */ /* 0x000ea4000c1e9900 */
[----:B--2--5:R-:W-:-:S13]  /*0a10*/  FSETP.GTU.AND P0, PT, R17, R4, PT ;  /* 0x000000041100720b */ /* 0x024fda0003f0c000 */
[----:B------:R-:W-:Y:S05]  /*0a20*/  @P0 BRA `(.L_x_10) ;  /* 0x0000000000100947 */ /* 0x000fea0003800000 */
[C---:B------:R-:W-:Y:S01]  /*0a30*/  ISETP.GT.AND P0, PT, R32.reuse, 0x1, PT ;  /* 0x000000012000780c */ /* 0x040fe20003f04270 */
[----:B------:R-:W-:-:S12]  /*0a40*/  VIADD R32, R32, 0xffffffff ;  /* 0xffffffff20207836 */ /* 0x000fd80000000000 */
[----:B------:R-:W-:Y:S05]  /*0a50*/  @P0 BRA `(.L_x_11) ;  /* 0xfffffffc00cc0947 */ /* 0x000fea000383ffff */
[----:B------:R-:W-:-:S07]  /*0a60*/  IMAD.MOV.U32 R32, RZ, RZ, RZ ;  /* 0x000000ffff207224 */ /* 0x000fce00078e00ff */
.L_x_10:
        /* <DEDUP_REMOVED lines=10> */
[----:B------:R-:W2:Y:S01]  /*0b10*/  LDCU UR4, c[0x0][0x3a4] ;  /* 0x00007480ff0477ac */ /* 0x000ea20008000800 */
[----:B------:R-:W-:Y:S01]  /*0b20*/  NOP ;  /* 0x0000000000007918 */ /* 0x000fe20000000000 */
.L_x_13:
[----:B------:R-:W-:-:S04]  /*0b30*/  ISETP.GT.AND P0, PT, R7, R9, PT ;  /* 0x000000090700720c */ /* 0x000fc80003f04270 */
[----:B0-----:R-:W-:-:S05]  /*0b40*/  SEL R6, R18, 0xffffffff, P0 ;  /* 0xffffffff12067807 */ /* 0x001fca0000000000 */
[----:B------:R-:W-:-:S04]  /*0b50*/  IMAD.IADD R17, R6, 0x1, R7 ;  /* 0x0000000106117824 */ /* 0x000fc800078e0207 */
[----:B------:R-:W-:-:S05]  /*0b60*/  IMAD R6, R17, 0x4, R8 ;  /* 0x0000000411067824 */ /* 0x000fca00078e0208 */
        /* <DEDUP_REMOVED lines=10> */
.L_x_12:
[----:B------:R-:W1:Y:S01]  /*0c10*/  LDC R16, c[0x0][0x3ac] ;  /* 0x0000eb00ff107b82 */ /* 0x000e620000000800 */
[----:B0----5:R-:W-:Y:S01]  /*0c20*/  FADD R6, R4, -R15 ;  /* 0x8000000f04067221 */ /* 0x021fe20000000000 */
[----:B-1----:R-:W-:-:S04]  /*0c30*/  ISETP.GT.AND P0, PT, R7, R16, PT ;  /* 0x000000100700720c */ /* 0x002fc80003f04270 */
[----:B------:R-:W-:Y:S02]  /*0c40*/  SEL R14, R9, RZ, P0 ;  /* 0x000000ff090e7207 */ /* 0x000fe40000000000 */
[----:B------:R-:W-:-:S03]  /*0c50*/  ISETP.NE.AND P0, PT, R5, R0, PT ;  /* 0x000000000500720c */ /* 0x000fc60003f05270 */
[----:B------:R-:W-:Y:S01]  /*0c60*/  IMAD.IADD R15, R7, 0x1, -R14 ;  /* 0x00000001070f7824 */ /* 0x000fe200078e0a0e */
[----:B------:R-:W-:Y:S01]  /*0c70*/  FSEL R6, |R6|, RZ, P0 ;  /* 0x000000ff06067208 */ /* 0x000fe20000000200 */
[----:B------:R-:W-:Y:S02]  /*0c80*/  IMAD R14, R9, 0x8, R10 ;  /* 0x00000008090e7824 */ /* 0x000fe400078e020a */
[----:B------:R-:W-:Y:S02]  /*0c90*/  IMAD R20, R15, 0x4, R8 ;  /* 0x000000040f147824 */ /* 0x000fe400078e0208 */
[C---:B------:R-:W-:Y:S02]  /*0ca0*/  IMAD R17, R31.reuse, 0x4, R14 ;  /* 0x000000041f117824 */ /* 0x040fe400078e020e */
[----:B------:R-:W0:Y:S01]  /*0cb0*/  F2F.F64.F32 R14, R6 ;  /* 0x00000006000e7310 */ /* 0x000e220000201800 */
[----:B------:R1:W-:Y:S01]  /*0cc0*/  STS [R20+0x4], R5 ;  /* 0x0000040514007388 */ /* 0x0003e20000000800 */
[----:B------:R-:W-:-:S02]  /*0cd0*/  VIADD R31, R31, 0x1 ;  /* 0x000000011f1f7836 */ /* 0x000fc40000000000 */
[----:B------:R-:W-:Y:S01]  /*0ce0*/  VIADD R7, R7, 0x1 ;  /* 0x0000000107077836 */ /* 0x000fe20000000000 */
[----:B------:R2:W-:Y:S02]  /*0cf0*/  STS [R17], R6 ;  /* 0x0000000611007388 */ /* 0x0005e40000000800 */
[----:B------:R-:W-:Y:S02]  /*0d00*/  ISETP.NE.AND P0, PT, R31, R16, PT ;  /* 0x000000101f00720c */ /* 0x000fe40003f05270 */
[----:B-1----:R-:W-:Y:S02]  /*0d10*/  IADD3 R5, PT, PT, R5, 0x1, RZ ;  /* 0x0000000105057810 */ /* 0x002fe40007ffe0ff */
[----:B------:R-:W-:Y:S02]  /*0d20*/  SEL R31, R31, RZ, P0 ;  /* 0x000000ff1f1f7207 */ /* 0x000fe40000000000 */
[----:B------:R-:W-:Y:S01]  /*0d30*/  ISETP.GE.AND P1, PT, R5, R11, PT ;  /* 0x0000000b0500720c */ /* 0x000fe20003f26270 */
[----:B0-----:R-:W-:-:S12]  /*0d40*/  DADD R12, R14, R12 ;  /* 0x000000000e0c7229 */ /* 0x001fd8000000000c */
[----:B--2---:R-:W-:Y:S05]  /*0d50*/  @!P1 BRA `(.L_x_14) ;  /* 0xfffffff800e09947 */ /* 0x004fea000383ffff */
.L_x_9:
[----:B------:R-:W-:-:S04]  /*0d60*/  ISETP.NE.AND P0, PT, R7, RZ, PT ;  /* 0x000000ff0700720c */ /* 0x000fc80003f05270 */
[----:B------:R-:W-:-:S13]  /*0d70*/  ISETP.EQ.OR P0, PT, R32, RZ, !P0 ;  /* 0x000000ff2000720c */ /* 0x000fda0004702670 */
[----:B------:R-:W-:Y:S05]  /*0d80*/  @P0 EXIT ;  /* 0x000000000000094d */ /* 0x000fea0003800000 */
[----:B------:R-:W-:Y:S01]  /*0d90*/  DSETP.NEU.AND P0, PT, R12, RZ, PT ;  /* 0x000000ff0c00722a */ /* 0x000fe20003f0d000 */
[----:B------:R-:W-:-:S13]  /*0da0*/  CS2R R14, SRZ ;  /* 0x00000000000e7805 */ /* 0x000fda000001ff00 */
[----:B------:R-:W-:Y:S05]  /*0db0*/  @!P0 BRA `(.L_x_15) ;  /* 0x0000000000988947 */ /* 0x000fea0003800000 */
[----:B------:R-:W0:Y:S01]  /*0dc0*/  S2R R5, SR_CgaCtaId ;  /* 0x0000000000057919 */ /* 0x000e220000008800 */
[----:B------:R-:W-:Y:S01]  /*0dd0*/  MOV R10, 0x400 ;  /* 0x00000400000a7802 */ /* 0x000fe20000000f00 */
[----:B------:R-:W1:Y:S03]  /*0de0*/  LDS R15, [R8+0x4] ;  /* 0x00000400080f7984 */ /* 0x000e660000000800 */
[----:B0-----:R-:W-:-:S05]  /*0df0*/  LEA R10, R5, R10, 0x18 ;  /* 0x0000000a050a7211 */ /* 0x001fca00078ec0ff */
[----:B------:R-:W0:Y:S01]  /*0e00*/  LDS R5, [R10] ;  /* 0x000000000a057984 */ /* 0x000e220000000800 */
[--C-:B-1----:R-:W-:Y:S02]  /*0e10*/  IMAD R15, R15, UR4, R26.reuse ;  /* 0x000000040f0f7c24 */ /* 0x102fe4000f8e021a */
[----:B0-----:R-:W-:Y:S02]  /*0e20*/  IMAD R17, R5, UR4, R26 ;  /* 0x0000000405117c24 */ /* 0x001fe4000f8e021a */
[----:B------:R-:W-:-:S04]  /*0e30*/  IMAD.WIDE R4, R15, 0x4, R2 ;  /* 0x000000040f047825 */ /* 0x000fc800078e0202 */
[----:B------:R-:W-:Y:S01]  /*0e40*/  IMAD.WIDE R2, R17, 0x4, R2 ;  /* 0x0000000411027825 */ /* 0x000fe200078e0202 */
[----:B------:R-:W2:Y:S04]  /*0e50*/  LDG.E.CONSTANT R0, desc[UR6][R4.64] ;  /* 0x0000000604007981 */ /* 0x000ea8000c1e9900 */
[----:B-----5:R-:W3:Y:S01]  /*0e60*/  LDG.E.CONSTANT R6, desc[UR6][R2.64] ;  /* 0x0000000602067981 */ /* 0x020ee2000c1e9900 */
[----:B------:R-:W0:Y:S01]  /*0e70*/  MUFU.RCP64H R17, R13 ;  /* 0x0000000d00117308 */ /* 0x000e220000001800 */
[----:B------:R-:W-:-:S06]  /*0e80*/  IMAD.MOV.U32 R16, RZ, RZ, 0x1 ;  /* 0x00000001ff107424 */ /* 0x000fcc00078e00ff */
[----:B0-----:R-:W-:-:S08]  /*0e90*/  DFMA R14, -R12, R16, 1 ;  /* 0x3ff000000c0e742b */ /* 0x001fd00000000110 */
[----:B------:R-:W-:-:S08]  /*0ea0*/  DFMA R18, R14, R14, R14 ;  /* 0x0000000e0e12722b */ /* 0x000fd0000000000e */
[----:B------:R-:W-:-:S08]  /*0eb0*/  DFMA R18, R16, R18, R16 ;  /* 0x000000121012722b */ /* 0x000fd00000000010 */
[----:B------:R-:W-:-:S08]  /*0ec0*/  DFMA R20, -R12, R18, 1 ;  /* 0x3ff000000c14742b */ /* 0x000fd00000000112 */
[----:B------:R-:W-:Y:S01]  /*0ed0*/  DFMA R20, R18, R20, R18 ;  /* 0x000000141214722b */ /* 0x000fe20000000012 */
[----:B--2---:R-:W-:Y:S08]  /*0ee0*/  F2F.F64.F32 R14, R0 ;  /* 0x00000000000e7310 */ /* 0x004ff00000201800 */
[----:B---3--:R-:W0:Y:S02]  /*0ef0*/  F2F.F64.F32 R16, R6 ;  /* 0x0000000600107310 */ /* 0x008e240000201800 */
[----:B0-----:R-:W-:-:S08]  /*0f00*/  DADD R14, -R14, R16 ;  /* 0x000000000e0e7229 */ /* 0x001fd00000000110 */
[----:B------:R-:W-:Y:S02]  /*0f10*/  DMUL R2, R14, R20 ;  /* 0x000000140e027228 */ /* 0x000fe40000000000 */
[----:B------:R-:W-:-:S06]  /*0f20*/  FSETP.GEU.AND P1, PT, |R15|, 6.5827683646048100446e-37, PT ;  /* 0x036000000f00780b */ /* 0x000fcc0003f2e200 */
[----:B------:R-:W-:-:S08]  /*0f30*/  DFMA R4, -R12, R2, R14 ;  /* 0x000000020c04722b */ /* 0x000fd0000000010e */
[----:B------:R-:W-:-:S10]  /*0f40*/  DFMA R2, R20, R4, R2 ;  /* 0x000000041402722b */ /* 0x000fd40000000002 */
[----:B------:R-:W-:-:S05]  /*0f50*/  FFMA R4, RZ, R13, R3 ;  /* 0x0000000dff047223 */ /* 0x000fca0000000003 */
[----:B------:R-:W-:-:S13]  /*0f60*/  FSETP.GT.AND P0, PT, |R4|, 1.469367938527859385e-39, PT ;  /* 0x001000000400780b */ /* 0x000fda0003f04200 */
[----:B------:R-:W-:Y:S05]  /*0f70*/  @P0 BRA P1, `(.L_x_16) ;  /* 0x0000000000200947 */ /* 0x000fea0000800000 */
[----:B------:R-:W-:Y:S01]  /*0f80*/  IMAD.MOV.U32 R21, RZ, RZ, R14 ;  /* 0x000000ffff157224 */ /* 0x000fe200078e000e */
[----:B------:R-:W-:Y:S01]  /*0f90*/  MOV R19, R13 ;  /* 0x0000000d00137202 */ /* 0x000fe20000000f00 */
[----:B------:R-:W-:Y:S01]  /*0fa0*/  IMAD.MOV.U32 R20, RZ, RZ, R15 ;  /* 0x000000ffff147224 */ /* 0x000fe200078e000f */
[----:B------:R-:W-:Y:S01]  /*0fb0*/  MOV R27, 0xfe0 ;  /* 0x00000fe0001b7802 */ /* 0x000fe20000000f00 */
[----:B------:R-:W-:-:S07]  /*0fc0*/  IMAD.MOV.U32 R18, RZ, RZ, R12 ;  /* 0x000000ffff127224 */ /* 0x000fce00078e000c */
[----:B------:R-:W-:Y:S05]  /*0fd0*/  CALL.REL.NOINC `($__internal_0_$__cuda_sm20_div_rn_f64_full) ;  /* 0x0000001800047944 */ /* 0x000fea0003c00000 */
[----:B------:R-:W-:Y:S02]  /*0fe0*/  IMAD.MOV.U32 R2, RZ, RZ, R22 ;  /* 0x000000ffff027224 */ /* 0x000fe400078e0016 */
[----:B------:R-:W-:-:S07]  /*0ff0*/  IMAD.MOV.U32 R3, RZ, RZ, R23 ;  /* 0x000000ffff037224 */ /* 0x000fce00078e0017 */
.L_x_16:
[----:B------:R-:W-:Y:S02]  /*1000*/  IMAD.MOV.U32 R14, RZ, RZ, R2 ;  /* 0x000000ffff0e7224 */ /* 0x000fe400078e0002 */
[----:B------:R-:W-:-:S07]  /*1010*/  IMAD.MOV.U32 R15, RZ, RZ, R3 ;  /* 0x000000ffff0f7224 */ /* 0x000fce00078e0003 */
.L_x_15:
[----:B------:R-:W0:Y:S01]  /*1020*/  LDC.64 R2, c[0x0][0x380] ;  /* 0x0000e000ff027b82 */ /* 0x000e220000000a00 */
[----:B------:R-:W1:Y:S01]  /*1030*/  LDCU.64 UR4, c[0x0][0x3a0] ;  /* 0x00007400ff0477ac */ /* 0x000e620008000a00 */
[----:B------:R-:W-:-:S06]  /*1040*/  VIADD R5, R11, 0xffffffff ;  /* 0xffffffff0b057836 */ /* 0x000fcc0000000000 */
[----:B------:R-:W2:Y:S01]  /*1050*/  LDC.64 R16, c[0x0][0x3b8] ;  /* 0x0000ee00ff107b82 */ /* 0x000ea20000000a00 */
[----:B-1----:R-:W-:-:S04]  /*1060*/  IMAD R23, R5, UR5, R26 ;  /* 0x0000000505177c24 */ /* 0x002fc8000f8e021a */
[----:B0-----:R-:W-:-:S05]  /*1070*/  IMAD.WIDE R2, R23, 0x4, R2 ;  /* 0x0000000417027825 */ /* 0x001fca00078e0202 */
[----:B------:R-:W3:Y:S01]  /*1080*/  LDG.E.CONSTANT R19, desc[UR6][R2.64] ;  /* 0x0000000602137981 */ /* 0x000ee2000c1e9900 */
[----:B------:R-:W-:Y:S01]  /*1090*/  UISETP.NE.AND UP0, UPT, UR4, URZ, UPT ;  /* 0x000000ff0400728c */ /* 0x000fe2000bf05270 */
[----:B---3--:R-:W0:Y:S02]  /*10a0*/  F2F.F64.F32 R4, R19 ;  /* 0x0000001300047310 */ /* 0x008e240000201800 */
[----:B0-----:R-:W-:Y:S01]  /*10b0*/  DMUL R14, R4, R14 ;  /* 0x0000000e040e7228 */ /* 0x001fe20000000000 */
[----:B--2---:R-:W-:-:S05]  /*10c0*/  IMAD.WIDE R4, R23, 0x4, R16 ;  /* 0x0000000417047825 */ /* 0x004fca00078e0210 */
[----:B------:R-:W0:Y:S02]  /*10d0*/  F2F.F32.F64 R21, R14 ;  /* 0x0000000e00157310 */ /* 0x000e240000301000 */
[----:B0-----:R0:W-:Y:S01]  /*10e0*/  STG.E desc[UR6][R4.64], R21 ;  /* 0x0000001504007986 */ /* 0x0011e2000c101906 */
[----:B------:R-:W-:Y:S05]  /*10f0*/  BRA.U !UP0, `(.L_x_17) ;  /* 0x0000000d08187547 */ /* 0x000fea000b800000 */
[----:B------:R-:W1:Y:S02]  /*1100*/  LDCU UR4, c[0x0][0x3a8] ;  /* 0x00007500ff0477ac */ /* 0x000e640008000800 */
[----:B-1----:R-:W-:-:S13]  /*1110*/  ISETP.GE.AND P0, PT, R11, UR4, PT ;  /* 0x000000040b007c0c */ /* 0x002fda000bf06270 */
[----:B------:R-:W-:Y:S05]  /*1120*/  @P0 EXIT ;  /* 0x000000000000094d */ /* 0x000fea0003800000 */
[----:B------:R-:W1:Y:S01]  /*1130*/  LDC.64 R2, c[0x0][0x398] ;  /* 0x0000e600ff027b82 */ /* 0x000e620000000a00 */
[----:B------:R-:W-:Y:S02]  /*1140*/  SHF.R.S32.HI R0, RZ, 0x1f, R23 ;  /* 0x0000001fff007819 */ /* 0x000fe40000011417 */
[----:B-1----:R-:W-:-:S04]  /*1150*/  LEA R2, P0, R23, R2, 0x2 ;  /* 0x0000000217027211 */ /* 0x002fc800078010ff */
[----:B------:R-:W-:-:S05]  /*1160*/  LEA.HI.X R3, R23, R3, R0, 0x2, P0 ;  /* 0x0000000317037211 */ /* 0x000fca00000f1400 */
[----:B-----5:R1:W5:Y:S01]  /*1170*/  LDG.E.CONSTANT R6, desc[UR6][R2.64] ;  /* 0x0000000602067981 */ /* 0x020362000c1e9900 */
[----:B0-----:R-:W-:Y:S01]  /*1180*/  MOV R5, RZ ;  /* 0x000000ff00057202 */ /* 0x001fe20000000f00 */
[----:B------:R-:W-:-:S07]  /*1190*/  IMAD.MOV.U32 R0, RZ, RZ, RZ ;  /* 0x000000ffff007224 */ /* 0x000fce00078e00ff */
.L_x_29:
[----:B------:R-:W0:Y:S01]  /*11a0*/  LDC.64 R16, c[0x0][0x380] ;  /* 0x0000e000ff107b82 */ /* 0x000e220000000a00 */
[----:B------:R-:W1:Y:S02]  /*11b0*/  LDCU UR4, c[0x0][0x3a4] ;  /* 0x00007480ff0477ac */ /* 0x000e640008000800 */
[----:B-1----:R-:W-:-:S04]  /*11c0*/  IMAD R2, R11, UR4, R26 ;  /* 0x000000040b027c24 */ /* 0x002fc8000f8e021a */
[----:B0-----:R-:W-:-:S05]  /*11d0*/  IMAD.WIDE R16, R2, 0x4, R16 ;  /* 0x0000000402107825 */ /* 0x001fca00078e0210 */
[----:B-----5:R0:W5:Y:S01]  /*11e0*/  LDG.E.CONSTANT R3, desc[UR6][R16.64] ;  /* 0x0000000610037981 */ /* 0x020162000c1e9900 */
[----:B------:R-:W-:-:S13]  /*11f0*/  ISETP.GE.AND P0, PT, R32, 0x1, PT ;  /* 0x000000012000780c */ /* 0x000fda0003f06270 */
[----:B0-----:R-:W-:Y:S05]  /*1200*/  @!P0 BRA `(.L_x_18) ;  /* 0x0000000000588947 */ /* 0x001fea0003800000 */
[----:B------:R-:W0:Y:S01]  /*1210*/  S2R R19, SR_CgaCtaId ;  /* 0x0000000000137919 */ /* 0x000e220000008800 */
[----:B------:R-:W1:Y:S01]  /*1220*/  LDC R4, c[0x0][0x3ac] ;  /* 0x0000eb00ff047b82 */ /* 0x000e620000000800 */
[----:B------:R-:W-:Y:S01]  /*1230*/  MOV R10, 0x400 ;  /* 0x00000400000a7802 */ /* 0x000fe20000000f00 */
[----:B------:R-:W2:Y:S06]  /*1240*/  LDCU UR4, c[0x0][0x3a4] ;  /* 0x00007480ff0477ac */ /* 0x000eac0008000800 */
[----:B------:R-:W3:Y:S01]  /*1250*/  LDC.64 R16, c[0x0][0x380] ;  /* 0x0000e000ff107b82 */ /* 0x000ee20000000a00 */
[----:B0-----:R-:W-:-:S02]  /*1260*/  LEA R20, R19, R10, 0x18 ;  /* 0x0000000a13147211 */ /* 0x001fc400078ec0ff */
[----:B-12---:R-:W-:-:S07]  /*1270*/  IADD3 R10, PT, PT, -R4, -0x2, RZ ;  /* 0xfffffffe040a7810 */ /* 0x006fce0007ffe1ff */
.L_x_19:
[----:B------:R-:W-:-:S05]  /*1280*/  IMAD.IADD R4, R5, 0x1, R32 ;  /* 0x0000000105047824 */ /* 0x000fca00078e0220 */
[----:B------:R-:W-:-:S04]  /*1290*/  ISETP.GT.AND P0, PT, R4, R9, PT ;  /* 0x000000090400720c */ /* 0x000fc80003f04270 */
[----:B------:R-:W-:-:S05]  /*12a0*/  SEL R19, R10, 0xffffffff, P0 ;  /* 0xffffffff0a137807 */ /* 0x000fca0000000000 */
[----:B------:R-:W-:-:S04]  /*12b0*/  IMAD.IADD R19, R4, 0x1, R19 ;  /* 0x0000000104137824 */ /* 0x000fc800078e0213 */
[----:B------:R-:W-:-:S05]  /*12c0*/  IMAD R4, R19, 0x4, R20 ;  /* 0x0000000413047824 */ /* 0x000fca00078e0214 */
[----:B------:R-:W0:Y:S02]  /*12d0*/  LDS R19, [R4] ;  /* 0x0000000004137984 */ /* 0x000e240000000800 */
[----:B0-----:R-:W-:-:S04]  /*12e0*/  IMAD R19, R19, UR4, R26 ;  /* 0x0000000413137c24 */ /* 0x001fc8000f8e021a */
[----:B---3--:R-:W-:-:S06]  /*12f0*/  IMAD.WIDE R18, R19, 0x4, R16 ;  /* 0x0000000413127825 */ /* 0x008fcc00078e0210 */
[----:B------:R-:W2:Y:S02]  /*1300*/  LDG.E.CONSTANT R18, desc[UR6][R18.64] ;  /* 0x0000000612127981 */ /* 0x000ea4000c1e9900 */
[----:B--2--5:R-:W-:-:S13]  /*1310*/  FSETP.GTU.AND P0, PT, R18, R3, PT ;  /* 0x000000031200720b */ /* 0x024fda0003f0c000 */
[----:B------:R-:W-:Y:S05]  /*1320*/  @P0 BRA `(.L_x_18) ;  /* 0x0000000000100947 */ /* 0x000fea0003800000 */
[C---:B------:R-:W-:Y:S01]  /*1330*/  ISETP.GT.AND P0, PT, R32.reuse, 0x1, PT ;  /* 0x000000012000780c */ /* 0x040fe20003f04270 */
[----:B------:R-:W-:-:S12]  /*1340*/  VIADD R32, R32, 0xffffffff ;  /* 0xffffffff20207836 */ /* 0x000fd80000000000 */
[----:B------:R-:W-:Y:S05]  /*1350*/  @P0 BRA `(.L_x_19) ;  /* 0xfffffffc00c80947 */ /* 0x000fea000383ffff */
[----:B------:R-:W-:-:S07]  /*1360*/  HFMA2 R32, -RZ, RZ, 0, 0 ;  /* 0x00000000ff207431 */ /* 0x000fce00000001ff */
.L_x_18:
[----:B------:R-:W0:Y:S01]  /*1370*/  S2R R21, SR_CgaCtaId ;  /* 0x0000000000157919 */ /* 0x000e220000008800 */
[----:B------:R-:W1:Y:S01]  /*1380*/  LDC R19, c[0x0][0x3ac] ;  /* 0x0000eb00ff137b82 */ /* 0x000e620000000800 */
[----:B------:R-:W-:Y:S01]  /*1390*/  IMAD.IADD R4, R5, 0x1, R32 ;  /* 0x0000000105047824 */ /* 0x000fe200078e0220 */
[----:B------:R-:W-:-:S04]  /*13a0*/  MOV R18, 0x400 ;  /* 0x0000040000127802 */ /* 0x000fc80000000f00 */
[----:B-1----:R-:W-:-:S04]  /*13b0*/  ISETP.GT.AND P0, PT, R4, R19, PT ;  /* 0x000000130400720c */ /* 0x002fc80003f04270 */
[----:B------:R-:W-:Y:S02]  /*13c0*/  SEL R17, R9, RZ, P0 ;  /* 0x000000ff09117207 */ /* 0x000fe40000000000 */
[----:B------:R-:W-:Y:S02]  /*13d0*/  ISETP.GE.AND P0, PT, R7, 0x1, PT ;  /* 0x000000010700780c */ /* 0x000fe40003f06270 */
[----:B0-----:R-:W-:Y:S01]  /*13e0*/  LEA R18, R21, R18, 0x18 ;  /* 0x0000001215127211 */ /* 0x001fe200078ec0ff */
[----:B------:R-:W-:Y:S02]  /*13f0*/  IMAD.IADD R17, R4, 0x1, -R17 ;  /* 0x0000000104117824 */ /* 0x000fe400078e0a11 */
[----:B------:R-:W-:Y:S02]  /*1400*/  VIADD R4, R32, 0x1 ;  /* 0x0000000120047836 */ /* 0x000fe40000000000 */
[----:B------:R-:W-:-:S05]  /*1410*/  IMAD R10, R17, 0x4, R18 ;  /* 0x00000004110a7824 */ /* 0x000fca00078e0212 */
[----:B------:R0:W-:Y:S01]  /*1420*/  STS [R10], R11 ;  /* 0x0000000b0a007388 */ /* 0x0001e20000000800 */
[----:B------:R-:W-:Y:S05]  /*1430*/  @!P0 BRA `(.L_x_20) ;  /* 0x0000000000488947 */ /* 0x000fea0003800000 */
[----:B------:R-:W1:Y:S01]  /*1440*/  LDC.64 R16, c[0x0][0x380] ;  /* 0x0000e000ff107b82 */ /* 0x000e620000000a00 */
[----:B------:R-:W-:Y:S01]  /*1450*/  IADD3 R22, PT, PT, -R19, -0x2, RZ ;  /* 0xfffffffe13167810 */ /* 0x000fe20007ffe1ff */
[----:B------:R-:W2:Y:S06]  /*1460*/  LDCU UR4, c[0x0][0x3a4] ;  /* 0x00007480ff0477ac */ /* 0x000eac0008000800 */
.L_x_21:
[----:B0-----:R-:W-:-:S05]  /*1470*/  IMAD.IADD R10, R0, 0x1, R7 ;  /* 0x00000001000a7824 */ /* 0x001fca00078e0207 */
[----:B------:R-:W-:-:S04]  /*1480*/  ISETP.GT.AND P0, PT, R10, R9, PT ;  /* 0x000000090a00720c */ /* 0x000fc80003f04270 */
[----:B------:R-:W-:-:S04]  /*1490*/  SEL R19, R22, 0xffffffff, P0 ;  /* 0xffffffff16137807 */ /* 0x000fc80000000000 */
[----:B------:R-:W-:-:S05]  /*14a0*/  IADD3 R19, PT, PT, R10, R19, RZ ;  /* 0x000000130a137210 */ /* 0x000fca0007ffe0ff */
        /* <DEDUP_REMOVED lines=10> */
[----:B------:R-:W-:-:S07]  /*1550*/  IMAD.MOV.U32 R7, RZ, RZ, RZ ;  /* 0x000000ffff077224 */ /* 0x000fce00078e00ff */
.L_x_20:
[----:B------:R-:W1:Y:S01]  /*1560*/  LDC R19, c[0x0][0x3ac] ;  /* 0x0000eb00ff137b82 */ /* 0x000e620000000800 */
[----:B0-----:R-:W-:-:S05]  /*1570*/  IMAD.IADD R10, R0, 0x1, R7 ;  /* 0x00000001000a7824 */ /* 0x001fca00078e0207 */
[----:B-1----:R-:W-:-:S04]  /*1580*/  ISETP.GT.AND P0, PT, R10, R19, PT ;  /* 0x000000130a00720c */ /* 0x002fc80003f04270 */
[----:B------:R-:W-:Y:S02]  /*1590*/  SEL R17, R9, RZ, P0 ;  /* 0x000000ff09117207 */ /* 0x000fe40000000000 */
[----:B------:R-:W-:-:S03]  /*15a0*/  ISETP.GE.AND P0, PT, R32, RZ, PT ;  /* 0x000000ff2000720c */ /* 0x000fc60003f06270 */
[----:B------:R-:W-:Y:S02]  /*15b0*/  IMAD.IADD R17, R10, 0x1, -R17 ;  /* 0x000000010a117824 */ /* 0x000fe400078e0a11 */
[----:B------:R-:W-:-:S03]  /*15c0*/  VIADD R10, R7, 0x1 ;  /* 0x00000001070a7836 */ /* 0x000fc60000000000 */
[----:B------:R-:W-:-:S05]  /*15d0*/  LEA R16, R17, R8, 0x2 ;  /* 0x0000000811107211 */ /* 0x000fca00078e10ff */
[----:B------:R0:W-:Y:S02]  /*15e0*/  STS [R16+0x4], R11 ;  /* 0x0000040b10007388 */ /* 0x0001e40000000800 */
[----:B0-----:R-:W-:-:S04]  /*15f0*/  VIADD R11, R11, 0x1 ;  /* 0x000000010b0b7836 */ /* 0x001fc80000000000 */
[----:B------:R-:W-:Y:S01]  /*1600*/  IMAD.IADD R17, R11, 0x1, -R19 ;  /* 0x000000010b117824 */ /* 0x000fe200078e0a13 */
[----:B------:R-:W-:Y:S06]  /*1610*/  @!P0 BRA `(.L_x_22) ;  /* 0x0000000000388947 */ /* 0x000fec0003800000 */
[----:B------:R-:W0:Y:S01]  /*1620*/  LDC R20, c[0x0][0x3ac] ;  /* 0x0000eb00ff147b82 */ /* 0x000e220000000800 */
[----:B------:R-:W-:-:S05]  /*1630*/  VIMNMX R16, PT, PT, R4, 0x1, PT ;  /* 0x0000000104107848 */ /* 0x000fca0003fe0100 */
[----:B------:R-:W-:-:S07]  /*1640*/  VIADD R19, R16, 0xffffffff ;  /* 0xffffffff10137836 */ /* 0x000fce0000000000 */
.L_x_23:
[----:B------:R-:W-:-:S06]  /*1650*/  IMAD R16, R5, 0x4, R18 ;  /* 0x0000000405107824 */ /* 0x000fcc00078e0212 */
[----:B------:R-:W1:Y:S02]  /*1660*/  LDS R16, [R16] ;  /* 0x0000000010107984 */ /* 0x000e640000000800 */
[----:B-1----:R-:W-:-:S13]  /*1670*/  ISETP.GE.AND P0, PT, R16, R17, PT ;  /* 0x000000111000720c */ /* 0x002fda0003f06270 */
[----:B------:R-:W-:Y:S05]  /*1680*/  @P0 BRA `(.L_x_22) ;  /* 0x00000000001c0947 */ /* 0x000fea0003800000 */
[C---:B------:R-:W-:Y:S01]  /*1690*/  ISETP.GT.AND P1, PT, R4.reuse, 0x1, PT ;  /* 0x000000010400780c */ /* 0x040fe20003f24270 */
[----:B------:R-:W-:Y:S01]  /*16a0*/  VIADD R4, R4, 0xffffffff ;  /* 0xffffffff04047836 */ /* 0x000fe20000000000 */
[C---:B0-----:R-:W-:Y:S02]  /*16b0*/  ISETP.NE.AND P0, PT, R5.reuse, R20, PT ;  /* 0x000000140500720c */ /* 0x041fe40003f05270 */
[----:B------:R-:W-:-:S04]  /*16c0*/  IADD3 R5, PT, PT, R5, 0x1, RZ ;  /* 0x0000000105057810 */ /* 0x000fc80007ffe0ff */
[----:B------:R-:W-:-:S05]  /*16d0*/  SEL R5, R5, RZ, P0 ;  /* 0x000000ff05057207 */ /* 0x000fca0000000000 */
[----:B------:R-:W-:Y:S05]  /*16e0*/  @P1 BRA `(.L_x_23) ;  /* 0xfffffffc00d81947 */ /* 0x000fea000383ffff */
[----:B------:R-:W-:-:S07]  /*16f0*/  IMAD.MOV.U32 R4, RZ, RZ, R19 ;  /* 0x000000ffff047224 */ /* 0x000fce00078e0013 */
.L_x_22:
[----:B------:R-:W-:-:S13]  /*1700*/  ISETP.GE.AND P0, PT, R7, RZ, PT ;  /* 0x000000ff0700720c */ /* 0x000fda0003f06270 */
[----:B------:R-:W-:Y:S05]  /*1710*/  @!P0 BRA `(.L_x_24) ;  /* 0x0000000000388947 */ /* 0x000fea0003800000 */
[----:B------:R-:W1:Y:S01]  /*1720*/  LDC R19, c[0x0][0x3ac] ;  /* 0x0000eb00ff137b82 */ /* 0x000e620000000800 */
[----:B------:R-:W-:-:S05]  /*1730*/  VIMNMX R7, PT, PT, R10, 0x1, PT ;  /* 0x000000010a077848 */ /* 0x000fca0003fe0100 */
[----:B------:R-:W-:-:S07]  /*1740*/  VIADD R16, R7, 0xffffffff ;  /* 0xffffffff07107836 */ /* 0x000fce0000000000 */
.L_x_25:
[----:B------:R-:W-:-:S06]  /*1750*/  IMAD R7, R0, 0x4, R8 ;  /* 0x0000000400077824 */ /* 0x000fcc00078e0208 */
[----:B------:R-:W2:Y:S02]  /*1760*/  LDS R7, [R7+0x4] ;  /* 0x0000040007077984 */ /* 0x000ea40000000800 */
[----:B--2---:R-:W-:-:S13]  /*1770*/  ISETP.GE.AND P0, PT, R7, R17, PT ;  /* 0x000000110700720c */ /* 0x004fda0003f06270 */
[----:B------:R-:W-:Y:S05]  /*1780*/  @P0 BRA `(.L_x_24) ;  /* 0x00000000001c0947 */ /* 0x000fea0003800000 */
[----:B------:R-:W-:Y:S02]  /*1790*/  ISETP.GT.AND P1, PT, R10, 0x1, PT ;  /* 0x000000010a00780c */ /* 0x000fe40003f24270 */
[C---:B-1----:R-:W-:Y:S01]  /*17a0*/  ISETP.NE.AND P0, PT, R0.reuse, R19, PT ;  /* 0x000000130000720c */ /* 0x042fe20003f05270 */
[----:B------:R-:W-:Y:S01]  /*17b0*/  VIADD R0, R0, 0x1 ;  /* 0x0000000100007836 */ /* 0x000fe20000000000 */
[----:B------:R-:W-:-:S04]  /*17c0*/  IADD3 R10, PT, PT, R10, -0x1, RZ ;  /* 0xffffffff0a0a7810 */ /* 0x000fc80007ffe0ff */
[----:B------:R-:W-:-:S05]  /*17d0*/  SEL R0, R0, RZ, P0 ;  /* 0x000000ff00007207 */ /* 0x000fca0000000000 */
[----:B------:R-:W-:Y:S05]  /*17e0*/  @P1 BRA `(.L_x_25) ;  /* 0xfffffffc00d81947 */ /* 0x000fea000383ffff */
[----:B------:R-:W-:-:S07]  /*17f0*/  IMAD.MOV.U32 R10, RZ, RZ, R16 ;  /* 0x000000ffff0a7224 */ /* 0x000fce00078e0010 */
.L_x_24:
[----:B-1----:R-:W1:Y:S08]  /*1800*/  LDC.64 R18, c[0x0][0x388] ;  /* 0x0000e200ff127b82 */ /* 0x002e700000000a00 */
[----:B0-----:R-:W0:Y:S08]  /*1810*/  LDC.64 R20, c[0x0][0x390] ;  /* 0x0000e400ff147b82 */ /* 0x001e300000000a00 */
[----:B------:R-:W2:Y:S01]  /*1820*/  LDC.64 R16, c[0x0][0x398] ;  /* 0x0000e600ff107b82 */ /* 0x000ea20000000a00 */
[----:B-1----:R-:W-:-:S06]  /*1830*/  IMAD.WIDE R18, R2, 0x4, R18 ;  /* 0x0000000402127825 */ /* 0x002fcc00078e0212 */
[----:B------:R-:W3:Y:S01]  /*1840*/  LDG.E.CONSTANT R19, desc[UR6][R18.64] ;  /* 0x0000000612137981 */ /* 0x000ee2000c1e9900 */
[----:B0-----:R-:W-:-:S06]  /*1850*/  IMAD.WIDE R20, R2, 0x4, R20 ;  /* 0x0000000402147825 */ /* 0x001fcc00078e0214 */
[----:B------:R0:W4:Y:S01]  /*1860*/  LDG.E.CONSTANT R20, desc[UR6][R20.64] ;  /* 0x0000000614147981 */ /* 0x000122000c1e9900 */
[----:B--2---:R-:W-:Y:S01]  /*1870*/  IMAD.WIDE R16, R2, 0x4, R16 ;  /* 0x0000000402107825 */ /* 0x004fe200078e0210 */
[----:B------:R-:W1:Y:S01]  /*1880*/  S2R R24, SR_CgaCtaId ;  /* 0x0000000000187919 */ /* 0x000e620000008800 */
[----:B------:R-:W-:-:S04]  /*1890*/  MOV R23, 0x400 ;  /* 0x0000040000177802 */ /* 0x000fc80000000f00 */
[----:B-1----:R-:W-:-:S05]  /*18a0*/  LEA R28, R24, R23, 0x18 ;  /* 0x00000017181c7211 */ /* 0x002fca00078ec0ff */
[----:B------:R-:W-:-:S04]  /*18b0*/  IMAD R24, R9, 0x8, R28 ;  /* 0x0000000809187824 */ /* 0x000fc800078e021c */
[----:B------:R-:W-:-:S05]  /*18c0*/  IMAD R24, R31, 0x4, R24 ;  /* 0x000000041f187824 */ /* 0x000fca00078e0218 */
[----:B0-----:R-:W0:Y:S01]  /*18d0*/  LDS R21, [R24] ;  /* 0x0000000018157984 */ /* 0x001e220000000800 */
[C-C-:B---3--:R-:W-:Y:S01]  /*18e0*/  FADD R7, R19.reuse, -R6.reuse ;  /* 0x8000000613077221 */ /* 0x148fe20000000000 */
[----:B----4-:R-:W-:Y:S02]  /*18f0*/  FADD R22, R20, -R6 ;  /* 0x8000000614167221 */ /* 0x010fe40000000000 */
[----:B------:R1:W5:Y:S01]  /*1900*/  LDG.E.CONSTANT R6, desc[UR6][R16.64] ;  /* 0x0000000610067981 */ /* 0x000362000c1e9900 */
[----:B------:R-:W-:-:S05]  /*1910*/  FADD R19, R19, -R20 ;  /* 0x8000001413137221 */ /* 0x000fca0000000000 */
[----:B------:R-:W-:Y:S01]  /*1920*/  FMNMX3 R7, |R7|, |R22|, R19, !PT ;  /* 0x4000001607077276 */ /* 0x000fe20007800213 */
[----:B0-----:R-:W-:Y:S01]  /*1930*/  F2F.F64.F32 R20, R21 ;  /* 0x0000001500147310 */ /* 0x001fe20000201800 */
[----:B------:R-:W-:-:S07]  /*1940*/  ISETP.NE.AND P0, PT, R10, RZ, PT ;  /* 0x000000ff0a00720c */ /* 0x000fce0003f05270 */
[----:B------:R-:W0:Y:S01]  /*1950*/  F2F.F64.F32 R18, R7 ;  /* 0x0000000700127310 */ /* 0x000e220000201800 */
[----:B------:R1:W-:Y:S01]  /*1960*/  STS [R24], R7 ;  /* 0x0000000718007388 */ /* 0x0003e20000000800 */
[----:B------:R-:W-:Y:S01]  /*1970*/  ISETP.EQ.OR P0, PT, R4, RZ, !P0 ;  /* 0x000000ff0400720c */ /* 0x000fe20004702670 */
[----:B------:R-:W-:Y:S01]  /*1980*/  VIADD R31, R31, 0x1 ;  /* 0x000000011f1f7836 */ /* 0x000fe20000000000 */
[----:B0-----:R-:W-:-:S08]  /*1990*/  DADD R18, R18, -R20 ;  /* 0x0000000012127229 */ /* 0x001fd00000000814 */
[----:B------:R-:W-:-:S03]  /*19a0*/  DADD R12, R18, R12 ;  /* 0x00000000120c7229 */ /* 0x000fc6000000000c */
[----:B-1----:R-:W-:Y:S08]  /*19b0*/  @P0 BRA `(.L_x_26) ;  /* 0x0000000000c80947 */ /* 0x002ff00003800000 */
[----:B------:R-:W-:Y:S01]  /*19c0*/  DSETP.NEU.AND P0, PT, R12, RZ, PT ;  /* 0x000000ff0c00722a */ /* 0x000fe20003f0d000 */
[----:B------:R-:W-:-:S13]  /*19d0*/  CS2R R18, SRZ ;  /* 0x0000000000127805 */ /* 0x000fda000001ff00 */
[----:B------:R-:W-:Y:S05]  /*19e0*/  @!P0 BRA `(.L_x_27) ;  /* 0x00000000009c8947 */ /* 0x000fea0003800000 */
[----:B------:R-:W-:Y:S01]  /*19f0*/  LEA R28, R5, R28, 0x2 ;  /* 0x0000001c051c7211 */ /* 0x000fe200078e10ff */
[----:B------:R-:W-:Y:S01]  /*1a00*/  IMAD R20, R0, 0x4, R8 ;  /* 0x0000000400147824 */ /* 0x000fe200078e0208 */
[----:B------:R-:W0:Y:S01]  /*1a10*/  LDC.64 R16, c[0x0][0x380] ;  /* 0x0000e000ff107b82 */ /* 0x000e220000000a00 */
[----:B------:R-:W1:Y:S02]  /*1a20*/  LDCU UR4, c[0x0][0x3a4] ;  /* 0x00007480ff0477ac */ /* 0x000e640008000800 */
[----:B------:R-:W1:Y:S04]  /*1a30*/  LDS R7, [R28] ;  /* 0x000000001c077984 */ /* 0x000e680000000800 */
[----:B------:R-:W2:Y:S01]  /*1a40*/  LDS R19, [R20+0x4] ;  /* 0x0000040014137984 */ /* 0x000ea20000000800 */
[----:B-1----:R-:W-:-:S02]  /*1a50*/  IMAD R7, R7, UR4, R26 ;  /* 0x0000000407077c24 */ /* 0x002fc4000f8e021a */
[----:B--2---:R-:W-:Y:S02]  /*1a60*/  IMAD R19, R19, UR4, R26 ;  /* 0x0000000413137c24 */ /* 0x004fe4000f8e021a */
[----:B0-----:R-:W-:-:S04]  /*1a70*/  IMAD.WIDE R24, R7, 0x4, R16 ;  /* 0x0000000407187825 */ /* 0x001fc800078e0210 */
[----:B------:R-:W-:Y:S02]  /*1a80*/  IMAD.WIDE R22, R19, 0x4, R16 ;  /* 0x0000000413167825 */ /* 0x000fe400078e0210 */
[----:B------:R-:W2:Y:S04]  /*1a90*/  LDG.E.CONSTANT R24, desc[UR6][R24.64] ;  /* 0x0000000618187981 */ /* 0x000ea8000c1e9900 */
[----:B------:R-:W3:Y:S01]  /*1aa0*/  LDG.E.CONSTANT R7, desc[UR6][R22.64] ;  /* 0x0000000616077981 */ /* 0x000ee2000c1e9900 */
        /* <DEDUP_REMOVED lines=10> */
[----:B------:R-:W-:-:S08]  /*1b50*/  DMUL R16, R20, R18 ;  /* 0x0000001214107228 */ /* 0x000fd00000000000 */
[----:B------:R-:W-:-:S08]  /*1b60*/  DFMA R22, -R12, R16, R18 ;  /* 0x000000100c16722b */ /* 0x000fd00000000112 */
[----:B------:R-:W-:Y:S01]  /*1b70*/  DFMA R16, R20, R22, R16 ;  /* 0x000000161410722b */ /* 0x000fe20000000010 */
[----:B------:R-:W-:-:S09]  /*1b80*/  FSETP.GEU.AND P1, PT, |R19|, 6.5827683646048100446e-37, PT ;  /* 0x036000001300780b */ /* 0x000fd20003f2e200 */
[----:B------:R-:W-:-:S05]  /*1b90*/  FFMA R20, RZ, R13, R17 ;  /* 0x0000000dff147223 */ /* 0x000fca0000000011 */
[----:B------:R-:W-:-:S13]  /*1ba0*/  FSETP.GT.AND P0, PT, |R20|, 1.469367938527859385e-39, PT ;  /* 0x001000001400780b */ /* 0x000fda0003f04200 */
[----:B------:R-:W-:Y:S05]  /*1bb0*/  @P0 BRA P1, `(.L_x_28) ;  /* 0x0000000000200947 */ /* 0x000fea0000800000 */
[----:B------:R-:W-:Y:S01]  /*1bc0*/  IMAD.MOV.U32 R21, RZ, RZ, R18 ;  /* 0x000000ffff157224 */ /* 0x000fe200078e0012 */
[----:B------:R-:W-:Y:S01]  /*1bd0*/  MOV R27, 0x1c20 ;  /* 0x00001c20001b7802 */ /* 0x000fe20000000f00 */
[----:B------:R-:W-:Y:S02]  /*1be0*/  IMAD.MOV.U32 R20, RZ, RZ, R19 ;  /* 0x000000ffff147224 */ /* 0x000fe400078e0013 */
[----:B------:R-:W-:Y:S02]  /*1bf0*/  IMAD.MOV.U32 R18, RZ, RZ, R12 ;  /* 0x000000ffff127224 */ /* 0x000fe400078e000c */
[----:B------:R-:W-:-:S07]  /*1c00*/  IMAD.MOV.U32 R19, RZ, RZ, R13 ;  /* 0x000000ffff137224 */ /* 0x000fce00078e000d */
[----:B-----5:R-:W-:Y:S05]  /*1c10*/  CALL.REL.NOINC `($__internal_0_$__cuda_sm20_div_rn_f64_full) ;  /* 0x0000000800f47944 */ /* 0x020fea0003c00000 */
[----:B------:R-:W-:Y:S01]  /*1c20*/  MOV R16, R22 ;  /* 0x0000001600107202 */ /* 0x000fe20000000f00 */
[----:B------:R-:W-:-:S07]  /*1c30*/  IMAD.MOV.U32 R17, RZ, RZ, R23 ;  /* 0x000000ffff117224 */ /* 0x000fce00078e0017 */
.L_x_28:
[----:B------:R-:W-:Y:S02]  /*1c40*/  IMAD.MOV.U32 R18, RZ, RZ, R16 ;  /* 0x000000ffff127224 */ /* 0x000fe400078e0010 */
[----:B------:R-:W-:-:S07]  /*1c50*/  IMAD.MOV.U32 R19, RZ, RZ, R17 ;  /* 0x000000ffff137224 */ /* 0x000fce00078e0011 */
.L_x_27:
[----:B-----5:R-:W0:Y:S01]  /*1c60*/  F2F.F64.F32 R20, R3 ;  /* 0x0000000300147310 */ /* 0x020e220000201800 */
[----:B------:R-:W-:Y:S01]  /*1c70*/  DADD R22, -R18, 1 ;  /* 0x3ff0000012167429 */ /* 0x000fe20000000100 */
[----:B------:R-:W1:Y:S01]  /*1c80*/  LDC.64 R16, c[0x0][0x3b8] ;  /* 0x0000ee00ff107b82 */ /* 0x000e620000000a00 */
[----:B0-----:R-:W-:-:S08]  /*1c90*/  DMUL R20, R20, R18 ;  /* 0x0000001214147228 */ /* 0x001fd00000000000 */
[----:B------:R-:W-:Y:S01]  /*1ca0*/  DFMA R14, R14, R22, R20 ;  /* 0x000000160e0e722b */ /* 0x000fe20000000014 */
[----:B-1----:R-:W-:-:S05]  /*1cb0*/  IMAD.WIDE R16, R2, 0x4, R16 ;  /* 0x0000000402107825 */ /* 0x002fca00078e0210 */
[----:B------:R-:W0:Y:S02]  /*1cc0*/  F2F.F32.F64 R7, R14 ;  /* 0x0000000e00077310 */ /* 0x000e240000301000 */
[----:B0-----:R0:W-:Y:S03]  /*1cd0*/  STG.E desc[UR6][R16.64], R7 ;  /* 0x0000000710007986 */ /* 0x0011e6000c101906 */
.L_x_26:
[----:B-----5:R-:W1:Y:S01]  /*1ce0*/  LDC.64 R2, c[0x0][0x3a8] ;  /* 0x0000ea00ff027b82 */ /* 0x020e620000000a00 */
[----:B0-----:R-:W-:Y:S02]  /*1cf0*/  IMAD.MOV.U32 R7, RZ, RZ, R10 ;  /* 0x000000ffff077224 */ /* 0x001fe400078e000a */
[----:B------:R-:W-:Y:S01]  /*1d00*/  IMAD.MOV.U32 R32, RZ, RZ, R4 ;  /* 0x000000ffff207224 */ /* 0x000fe200078e0004 */
[----:B-1----:R-:W-:Y:S02]  /*1d10*/  ISETP.GE.AND P1, PT, R11, R2, PT ;  /* 0x000000020b00720c */ /* 0x002fe40003f26270 */
[----:B------:R-:W-:-:S04]  /*1d20*/  ISETP.NE.AND P0, PT, R31, R3, PT ;  /* 0x000000031f00720c */ /* 0x000fc80003f05270 */
[----:B------:R-:W-:-:S07]  /*1d30*/  SEL R31, R31, RZ, P0 ;  /* 0x000000ff1f1f7207 */ /* 0x000fce0000000000 */
[----:B------:R-:W-:Y:S05]  /*1d40*/  @!P1 BRA `(.L_x_29) ;  /* 0xfffffff400149947 */ /* 0x000fea000383ffff */
[----:B------:R-:W-:Y:S05]  /*1d50*/  EXIT ;  /* 0x000000000000794d */ /* 0x000fea0003800000 */
.L_x_17:
[----:B------:R-:W1:Y:S02]  /*1d60*/  LDCU UR4, c[0x0][0x3a8] ;  /* 0x00007500ff0477ac */ /* 0x000e640008000800 */
[----:B-1----:R-:W-:-:S13]  /*1d70*/  ISETP.GE.AND P0, PT, R11, UR4, PT ;  /* 0x000000040b007c0c */ /* 0x002fda000bf06270 */
[----:B------:R-:W-:Y:S05]  /*1d80*/  @P0 EXIT ;  /* 0x000000000000094d */ /* 0x000fea0003800000 */
[----:B0-----:R-:W0:Y:S01]  /*1d90*/  LDC R4, c[0x0][0x3ac] ;  /* 0x0000eb00ff047b82 */ /* 0x001e220000000800 */
[----:B-----5:R-:W-:Y:S01]  /*1da0*/  MOV R6, RZ ;  /* 0x000000ff00067202 */ /* 0x020fe20000000f00 */
[----:B------:R-:W-:Y:S01]  /*1db0*/  IMAD.MOV.U32 R5, RZ, RZ, RZ ;  /* 0x000000ffff057224 */ /* 0x000fe200078e00ff */
[----:B0-----:R-:W-:-:S07]  /*1dc0*/  IADD3 R4, PT, PT, -R4, -0x2, RZ ;  /* 0xfffffffe04047810 */ /* 0x001fce0007ffe1ff */
.L_x_40:
[----:B------:R-:W0:Y:S01]  /*1dd0*/  LDC.64 R16, c[0x0][0x380] ;  /* 0x0000e000ff107b82 */ /* 0x000e220000000a00 */
[----:B------:R-:W1:Y:S02]  /*1de0*/  LDCU UR4, c[0x0][0x3a4] ;  /* 0x00007480ff0477ac */ /* 0x000e640008000800 */
[----:B-1----:R-:W-:-:S04]  /*1df0*/  IMAD R3, R11, UR4, R26 ;  /* 0x000000040b037c24 */ /* 0x002fc8000f8e021a */
[----:B0-----:R-:W-:-:S05]  /*1e00*/  IMAD.WIDE R16, R3, 0x4, R16 ;  /* 0x0000000403107825 */ /* 0x001fca00078e0210 */
[----:B------:R0:W5:Y:S01]  /*1e10*/  LDG.E.CONSTANT R2, desc[UR6][R16.64] ;  /* 0x0000000610027981 */ /* 0x000162000c1e9900 */
[----:B------:R-:W-:-:S13]  /*1e20*/  ISETP.GE.AND P0, PT, R32, 0x1, PT ;  /* 0x000000012000780c */ /* 0x000fda0003f06270 */
[----:B0-----:R-:W-:Y:S05]  /*1e30*/  @!P0 BRA `(.L_x_30) ;  /* 0x0000000000448947 */ /* 0x001fea0003800000 */
[----:B------:R-:W0:Y:S01]  /*1e40*/  LDC.64 R16, c[0x0][0x380] ;  /* 0x0000e000ff107b82 */ /* 0x000e220000000a00 */
[----:B------:R-:W1:Y:S02]  /*1e50*/  LDCU UR4, c[0x0][0x3a4] ;  /* 0x00007480ff0477ac */ /* 0x000e640008000800 */
.L_x_31:
[----:B------:R-:W-:-:S05]  /*1e60*/  IMAD.IADD R0, R6, 0x1, R32 ;  /* 0x0000000106007824 */ /* 0x000fca00078e0220 */
        /* <DEDUP_REMOVED lines=13> */
[----:B------:R-:W-:-:S07]  /*1f40*/  HFMA2 R32, -RZ, RZ, 0, 0 ;  /* 0x00000000ff207431 */ /* 0x000fce00000001ff */
.L_x_30:
[----:B------:R-:W0:Y:S01]  /*1f50*/  LDC R17, c[0x0][0x3ac] ;  /* 0x0000eb00ff117b82 */ /* 0x000e220000000800 */
[----:B------:R-:W-:-:S05]  /*1f60*/  IMAD.IADD R0, R6, 0x1, R32 ;  /* 0x0000000106007824 */ /* 0x000fca00078e0220 */
[----:B0-----:R-:W-:-:S04]  /*1f70*/  ISETP.GT.AND P0, PT, R0, R17, PT ;  /* 0x000000110000720c */ /* 0x001fc80003f04270 */
[----:B------:R-:W-:Y:S02]  /*1f80*/  SEL R17, R9, RZ, P0 ;  /* 0x000000ff09117207 */ /* 0x000fe40000000000 */
[----:B------:R-:W-:-:S03]  /*1f90*/  ISETP.GE.AND P0, PT, R7, 0x1, PT ;  /* 0x000000010700780c */ /* 0x000fc60003f06270 */
[----:B------:R-:W-:Y:S02]  /*1fa0*/  IMAD.IADD R17, R0, 0x1, -R17 ;  /* 0x0000000100117824 */ /* 0x000fe400078e0a11 */
[----:B------:R-:W-:Y:S02]  /*1fb0*/  VIADD R0, R32, 0x1 ;  /* 0x0000000120007836 */ /* 0x000fe40000000000 */
[----:B------:R-:W-:-:S05]  /*1fc0*/  IMAD R16, R17, 0x4, R10 ;  /* 0x0000000411107824 */ /* 0x000fca00078e020a */
[----:B------:R0:W-:Y:S01]  /*1fd0*/  STS [R16], R11 ;  /* 0x0000000b10007388 */ /* 0x0001e20000000800 */
[----:B------:R-:W-:Y:S05]  /*1fe0*/  @!P0 BRA `(.L_x_32) ;  /* 0x0000000000448947 */ /* 0x000fea0003800000 */
[----:B0-----:R-:W0:Y:S01]  /*1ff0*/  LDC.64 R16, c[0x0][0x380] ;  /* 0x0000e000ff107b82 */ /* 0x001e220000000a00 */
[----:B------:R-:W1:Y:S02]  /*2000*/  LDCU UR4, c[0x0][0x3a4] ;  /* 0x00007480ff0477ac */ /* 0x000e640008000800 */
.L_x_33:
[----:B------:R-:W-:-:S05]  /*2010*/  IMAD.IADD R18, R5, 0x1, R7 ;  /* 0x0000000105127824 */ /* 0x000fca00078e0207 */
[----:B------:R-:W-:-:S04]  /*2020*/  ISETP.GT.AND P0, PT, R18, R9, PT ;  /* 0x000000091200720c */ /* 0x000fc80003f04270 */
[----:B------:R-:W-:-:S04]  /*2030*/  SEL R21, R4, 0xffffffff, P0 ;  /* 0xffffffff04157807 */ /* 0x000fc80000000000 */
[----:B------:R-:W-:-:S05]  /*2040*/  IADD3 R21, PT, PT, R18, R21, RZ ;  /* 0x0000001512157210 */ /* 0x000fca0007ffe0ff */
[----:B------:R-:W-:-:S05]  /*2050*/  IMAD R18, R21, 0x4, R8 ;  /* 0x0000000415127824 */ /* 0x000fca00078e0208 */
[----:B------:R-:W1:Y:S02]  /*2060*/  LDS R21, [R18+0x4] ;  /* 0x0000040012157984 */ /* 0x000e640000000800 */
[----:B-1----:R-:W-:-:S04]  /*2070*/  IMAD R21, R21, UR4, R26 ;  /* 0x0000000415157c24 */ /* 0x002fc8000f8e021a */
[----:B0-----:R-:W-:-:S06]  /*2080*/  IMAD.WIDE R20, R21, 0x4, R16 ;  /* 0x0000000415147825 */ /* 0x001fcc00078e0210 */
[----:B------:R-:W2:Y:S02]  /*2090*/  LDG.E.CONSTANT R21, desc[UR6][R20.64] ;  /* 0x0000000614157981 */ /* 0x000ea4000c1e9900 */
[----:B--2--5:R-:W-:-:S13]  /*20a0*/  FSETP.GE.AND P0, PT, R21, R2, PT ;  /* 0x000000021500720b */ /* 0x024fda0003f06000 */
[----:B------:R-:W-:Y:S05]  /*20b0*/  @!P0 BRA `(.L_x_32) ;  /* 0x0000000000108947 */ /* 0x000fea0003800000 */
[C---:B------:R-:W-:Y:S01]  /*20c0*/  ISETP.GT.AND P0, PT, R7.reuse, 0x1, PT ;  /* 0x000000010700780c */ /* 0x040fe20003f04270 */
[----:B------:R-:W-:-:S12]  /*20d0*/  VIADD R7, R7, 0xffffffff ;  /* 0xffffffff07077836 */ /* 0x000fd80000000000 */
[----:B------:R-:W-:Y:S05]  /*20e0*/  @P0 BRA `(.L_x_33) ;  /* 0xfffffffc00c80947 */ /* 0x000fea000383ffff */
[----:B------:R-:W-:-:S07]  /*20f0*/  IMAD.MOV.U32 R7, RZ, RZ, RZ ;  /* 0x000000ffff077224 */ /* 0x000fce00078e00ff */
.L_x_32:
[----:B------:R-:W1:Y:S01]  /*2100*/  LDC R18, c[0x0][0x3ac] ;  /* 0x0000eb00ff127b82 */ /* 0x000e620000000800 */
[----:B0-----:R-:W-:-:S05]  /*2110*/  IMAD.IADD R16, R5, 0x1, R7 ;  /* 0x0000000105107824 */ /* 0x001fca00078e0207 */
[----:B-1----:R-:W-:-:S04]  /*2120*/  ISETP.GT.AND P0, PT, R16, R18, PT ;  /* 0x000000121000720c */ /* 0x002fc80003f04270 */
[----:B------:R-:W-:Y:S02]  /*2130*/  SEL R17, R9, RZ, P0 ;  /* 0x000000ff09117207 */ /* 0x000fe40000000000 */
[----:B------:R-:W-:Y:S01]  /*2140*/  ISETP.GE.AND P0, PT, R32, RZ, PT ;  /* 0x000000ff2000720c */ /* 0x000fe20003f06270 */
[----:B------:R-:W-:Y:S02]  /*2150*/  VIADD R32, R7, 0x1 ;  /* 0x0000000107207836 */ /* 0x000fe40000000000 */
[----:B------:R-:W-:-:S05]  /*2160*/  IMAD.IADD R17, R16, 0x1, -R17 ;  /* 0x0000000110117824 */ /* 0x000fca00078e0a11 */
[----:B------:R-:W-:-:S05]  /*2170*/  LEA R16, R17, R8, 0x2 ;  /* 0x0000000811107211 */ /* 0x000fca00078e10ff */
[----:B------:R0:W-:Y:S02]  /*2180*/  STS [R16+0x4], R11 ;  /* 0x0000040b10007388 */ /* 0x0001e40000000800 */
[----:B0-----:R-:W-:-:S04]  /*2190*/  VIADD R11, R11, 0x1 ;  /* 0x000000010b0b7836 */ /* 0x001fc80000000000 */
[----:B------:R-:W-:Y:S01]  /*21a0*/  IMAD.IADD R17, R11, 0x1, -R18 ;  /* 0x000000010b117824 */ /* 0x000fe200078e0a12 */
[----:B------:R-:W-:Y:S06]  /*21b0*/  @!P0 BRA `(.L_x_34) ;  /* 0x0000000000388947 */ /* 0x000fec0003800000 */
[----:B------:R-:W-:-:S05]  /*21c0*/  VIMNMX R16, PT, PT, R0, 0x1, PT ;  /* 0x0000000100107848 */ /* 0x000fca0003fe0100 */
[----:B------:R-:W-:-:S07]  /*21d0*/  VIADD R18, R16, 0xffffffff ;  /* 0xffffffff10127836 */ /* 0x000fce0000000000 */
.L_x_35:
[----:B------:R-:W-:-:S06]  /*21e0*/  IMAD R16, R6, 0x4, R10 ;  /* 0x0000000406107824 */ /* 0x000fcc00078e020a */
[----:B------:R-:W0:Y:S02]  /*21f0*/  LDS R16, [R16] ;  /* 0x0000000010107984 */ /* 0x000e240000000800 */
[----:B0-----:R-:W-:-:S13]  /*2200*/  ISETP.GE.AND P0, PT, R16, R17, PT ;  /* 0x000000111000720c */ /* 0x001fda0003f06270 */
[----:B------:R-:W-:Y:S05]  /*2210*/  @P0 BRA `(.L_x_34) ;  /* 0x0000000000200947 */ /* 0x000fea0003800000 */
[----:B------:R-:W0:Y:S01]  /*2220*/  LDC R21, c[0x0][0x3ac] ;  /* 0x0000eb00ff157b82 */ /* 0x000e220000000800 */
[C---:B------:R-:W-:Y:S02]  /*2230*/  ISETP.GT.AND P1, PT, R0.reuse, 0x1, PT ;  /* 0x000000010000780c */ /* 0x040fe40003f24270 */
[----:B------:R-:W-:Y:S02]  /*2240*/  IADD3 R0, PT, PT, R0, -0x1, RZ ;  /* 0xffffffff00007810 */ /* 0x000fe40007ffe0ff */
[C---:B0-----:R-:W-:Y:S01]  /*2250*/  ISETP.NE.AND P0, PT, R6.reuse, R21, PT ;  /* 0x000000150600720c */ /* 0x041fe20003f05270 */
[----:B------:R-:W-:-:S05]  /*2260*/  VIADD R6, R6, 0x1 ;  /* 0x0000000106067836 */ /* 0x000fca0000000000 */
[----:B------:R-:W-:-:S03]  /*2270*/  SEL R6, R6, RZ, P0 ;  /* 0x000000ff06067207 */ /* 0x000fc60000000000 */
[----:B------:R-:W-:Y:S05]  /*2280*/  @P1 BRA `(.L_x_35) ;  /* 0xfffffffc00d41947 */ /* 0x000fea000383ffff */
[----:B------:R-:W-:-:S07]  /*2290*/  IMAD.MOV.U32 R0, RZ, RZ, R18 ;  /* 0x000000ffff007224 */ /* 0x000fce00078e0012 */
.L_x_34:
[----:B------:R-:W-:-:S13]  /*22a0*/  ISETP.GE.AND P0, PT, R7, RZ, PT ;  /* 0x000000ff0700720c */ /* 0x000fda0003f06270 */
[----:B------:R-:W-:Y:S05]  /*22b0*/  @!P0 BRA `(.L_x_36) ;  /* 0x0000000000388947 */ /* 0x000fea0003800000 */
[----:B------:R-:W0:Y:S01]  /*22c0*/  LDC R18, c[0x0][0x3ac] ;  /* 0x0000eb00ff127b82 */ /* 0x000e220000000800 */
[----:B------:R-:W-:-:S05]  /*22d0*/  VIMNMX R7, PT, PT, R32, 0x1, PT ;  /* 0x0000000120077848 */ /* 0x000fca0003fe0100 */
[----:B------:R-:W-:-:S07]  /*22e0*/  VIADD R16, R7, 0xffffffff ;  /* 0xffffffff07107836 */ /* 0x000fce0000000000 */
.L_x_37:
[----:B------:R-:W-:-:S06]  /*22f0*/  IMAD R7, R5, 0x4, R8 ;  /* 0x0000000405077824 */ /* 0x000fcc00078e0208 */
[----:B------:R-:W1:Y:S02]  /*2300*/  LDS R7, [R7+0x4] ;  /* 0x0000040007077984 */ /* 0x000e640000000800 */
[----:B-1----:R-:W-:-:S13]  /*2310*/  ISETP.GE.AND P0, PT, R7, R17, PT ;  /* 0x000000110700720c */ /* 0x002fda0003f06270 */
[----:B------:R-:W-:Y:S05]  /*2320*/  @P0 BRA `(.L_x_36) ;  /* 0x00000000001c0947 */ /* 0x000fea0003800000 */
[C---:B------:R-:W-:Y:S02]  /*2330*/  ISETP.GT.AND P1, PT, R32.reuse, 0x1, PT ;  /* 0x000000012000780c */ /* 0x040fe40003f24270 */
[C---:B0-----:R-:W-:Y:S01]  /*2340*/  ISETP.NE.AND P0, PT, R5.reuse, R18, PT ;  /* 0x000000120500720c */ /* 0x041fe20003f05270 */
[----:B------:R-:W-:Y:S01]  /*2350*/  VIADD R5, R5, 0x1 ;  /* 0x0000000105057836 */ /* 0x000fe20000000000 */
[----:B------:R-:W-:-:S04]  /*2360*/  IADD3 R32, PT, PT, R32, -0x1, RZ ;  /* 0xffffffff20207810 */ /* 0x000fc80007ffe0ff */
[----:B------:R-:W-:-:S05]  /*2370*/  SEL R5, R5, RZ, P0 ;  /* 0x000000ff05057207 */ /* 0x000fca0000000000 */
[----:B------:R-:W-:Y:S05]  /*2380*/  @P1 BRA `(.L_x_37) ;  /* 0xfffffffc00d81947 */ /* 0x000fea000383ffff */
[----:B------:R-:W-:-:S07]  /*2390*/  IMAD.MOV.U32 R32, RZ, RZ, R16 ;  /* 0x000000ffff207224 */ /* 0x000fce00078e0010 */
.L_x_36:
[----:B------:R-:W-:Y:S02]  /*23a0*/  IMAD R20, R9, 0x8, R10 ;  /* 0x0000000809147824 */ /* 0x000fe400078e020a */
[----:B-----5:R-:W-:Y:S01]  /*23b0*/  FADD R7, R2, -R19 ;  /* 0x8000001302077221 */ /* 0x020fe20000000000 */
[----:B------:R-:W-:Y:S01]  /*23c0*/  ISETP.NE.AND P0, PT, R32, RZ, PT ;  /* 0x000000ff2000720c */ /* 0x000fe20003f05270 */
[----:B------:R-:W-:Y:S02]  /*23d0*/  IMAD R20, R31, 0x4, R20 ;  /* 0x000000041f147824 */ /* 0x000fe400078e0214 */
[----:B------:R-:W-:Y:S01]  /*23e0*/  F2F.F64.F32 R16, |R7| ;  /* 0x4000000700107310 */ /* 0x000fe20000201800 */
[----:B------:R-:W-:Y:S01]  /*23f0*/  FADD R21, |R7|, -RZ ;  /* 0x800000ff07157221 */ /* 0x000fe20000000200 */
[----:B------:R-:W-:Y:S01]  /*2400*/  ISETP.EQ.OR P0, PT, R0, RZ, !P0 ;  /* 0x000000ff0000720c */ /* 0x000fe20004702670 */
[----:B------:R-:W-:Y:S01]  /*2410*/  VIADD R31, R31, 0x1 ;  /* 0x000000011f1f7836 */ /* 0x000fe20000000000 */
[----:B0-----:R-:W0:Y:S04]  /*2420*/  LDS R18, [R20] ;  /* 0x0000000014127984 */ /* 0x001e280000000800 */
[----:B------:R1:W-:Y:S01]  /*2430*/  STS [R20], R21 ;  /* 0x0000001514007388 */ /* 0x0003e20000000800 */
[----:B0-----:R-:W0:Y:S02]  /*2440*/  F2F.F64.F32 R18, R18 ;  /* 0x0000001200127310 */ /* 0x001e240000201800 */
[----:B0-----:R-:W-:-:S08]  /*2450*/  DADD R16, R16, -R18 ;  /* 0x0000000010107229 */ /* 0x001fd00000000812 */
[----:B------:R-:W-:Y:S01]  /*2460*/  DADD R12, R16, R12 ;  /* 0x00000000100c7229 */ /* 0x000fe2000000000c */
[----:B-1----:R-:W-:Y:S10]  /*2470*/  @P0 BRA `(.L_x_38) ;  /* 0x0000000000b80947 */ /* 0x002ff40003800000 */
[----:B------:R-:W-:Y:S01]  /*2480*/  DSETP.NEU.AND P0, PT, R12, RZ, PT ;  /* 0x000000ff0c00722a */ /* 0x000fe20003f0d000 */
[----:B------:R-:W-:-:S13]  /*2490*/  CS2R R22, SRZ ;  /* 0x0000000000167805 */ /* 0x000fda000001ff00 */
[----:B------:R-:W-:Y:S05]  /*24a0*/  @!P0 BRA `(.L_x_39) ;  /* 0x00000000008c8947 */ /* 0x000fea0003800000 */
[----:B------:R-:W-:Y:S01]  /*24b0*/  IMAD R20, R5, 0x4, R8 ;  /* 0x0000000405147824 */ /* 0x000fe200078e0208 */
[----:B------:R-:W-:Y:S01]  /*24c0*/  LEA R18, R6, R10, 0x2 ;  /* 0x0000000a06127211 */ /* 0x000fe200078e10ff */
[----:B------:R-:W0:Y:S01]  /*24d0*/  LDC.64 R16, c[0x0][0x380] ;  /* 0x0000e000ff107b82 */ /* 0x000e220000000a00 */
[----:B------:R-:W1:Y:S02]  /*24e0*/  LDCU UR4, c[0x0][0x3a4] ;  /* 0x00007480ff0477ac */ /* 0x000e640008000800 */
[----:B------:R-:W1:Y:S04]  /*24f0*/  LDS R19, [R20+0x4] ;  /* 0x0000040014137984 */ /* 0x000e680000000800 */
[----:B------:R-:W2:Y:S01]  /*2500*/  LDS R7, [R18] ;  /* 0x0000000012077984 */ /* 0x000ea20000000800 */
        /* <DEDUP_REMOVED lines=28> */
[----:B------:R-:W-:Y:S05]  /*26d0*/  CALL.REL.NOINC `($__internal_0_$__cuda_sm20_div_rn_f64_full) ;  /* 0x0000000000447944 */ /* 0x000fea0003c00000 */
.L_x_39:
[----:B------:R-:W-:Y:S01]  /*26e0*/  DADD R16, -R22, 1 ;  /* 0x3ff0000016107429 */ /* 0x000fe20000000100 */
[----:B------:R-:W0:Y:S01]  /*26f0*/  F2F.F64.F32 R18, R2 ;  /* 0x0000000200127310 */ /* 0x000e220000201800 */
[----:B------:R-:W1:Y:S06]  /*2700*/  LDC.64 R20, c[0x0][0x3b8] ;  /* 0x0000ee00ff147b82 */ /* 0x000e6c0000000a00 */
[----:B------:R-:W-:-:S08]  /*2710*/  DMUL R14, R14, R16 ;  /* 0x000000100e0e7228 */ /* 0x000fd00000000000 */
[----:B0-----:R-:W-:-:S06]  /*2720*/  DFMA R14, R18, R22, R14 ;  /* 0x00000016120e722b */ /* 0x001fcc000000000e */
[----:B------:R-:W0:Y:S01]  /*2730*/  F2F.F32.F64 R7, R14 ;  /* 0x0000000e00077310 */ /* 0x000e220000301000 */
[----:B-1----:R-:W-:-:S05]  /*2740*/  IMAD.WIDE R20, R3, 0x4, R20 ;  /* 0x0000000403147825 */ /* 0x002fca00078e0214 */
[----:B0-----:R0:W-:Y:S02]  /*2750*/  STG.E desc[UR6][R20.64], R7 ;  /* 0x0000000714007986 */ /* 0x0011e4000c101906 */
.L_x_38:
[----:B------:R-:W1:Y:S01]  /*2760*/  LDC.64 R16, c[0x0][0x3a8] ;  /* 0x0000ea00ff107b82 */ /* 0x000e620000000a00 */
[----:B0-----:R-:W-:Y:S01]  /*2770*/  IMAD.MOV.U32 R7, RZ, RZ, R32 ;  /* 0x000000ffff077224 */ /* 0x001fe200078e0020 */
[----:B------:R-:W-:Y:S01]  /*2780*/  MOV R19, R2 ;  /* 0x0000000200137202 */ /* 0x000fe20000000f00 */
[----:B------:R-:W-:Y:S01]  /*2790*/  IMAD.MOV.U32 R32, RZ, RZ, R0 ;  /* 0x000000ffff207224 */ /* 0x000fe200078e0000 */
[----:B-1----:R-:W-:Y:S02]  /*27a0*/  ISETP.GE.AND P1, PT, R11, R16, PT ;  /* 0x000000100b00720c */ /* 0x002fe40003f26270 */
[----:B------:R-:W-:-:S04]  /*27b0*/  ISETP.NE.AND P0, PT, R31, R17, PT ;  /* 0x000000111f00720c */ /* 0x000fc80003f05270 */
[----:B------:R-:W-:-:S07]  /*27c0*/  SEL R31, R31, RZ, P0 ;  /* 0x000000ff1f1f7207 */ /* 0x000fce0000000000 */
[----:B------:R-:W-:Y:S05]  /*27d0*/  @!P1 BRA `(.L_x_40) ;  /* 0xfffffff4007c9947 */ /* 0x000fea000383ffff */
[----:B------:R-:W-:Y:S05]  /*27e0*/  EXIT ;  /* 0x000000000000794d */ /* 0x000fea0003800000 */
        .weak           $__internal_0_$__cuda_sm20_div_rn_f64_full
        .type           $__internal_0_$__cuda_sm20_div_rn_f64_full,@function
        .size           $__internal_0_$__cuda_sm20_div_rn_f64_full,(.L_x_120 - $__internal_0_$__cuda_sm20_div_rn_f64_full)
$__internal_0_$__cuda_sm20_div_rn_f64_full:
[C---:B------:R-:W-:Y:S01]  /*27f0*/  FSETP.GEU.AND P0, PT, |R19|.reuse, 1.469367938527859385e-39, PT ;  /* 0x001000001300780b */ /* 0x040fe20003f0e200 */
[----:B------:R-:W-:Y:S01]  /*2800*/  IMAD.MOV.U32 R22, RZ, RZ, 0x1 ;  /* 0x00000001ff167424 */ /* 0x000fe200078e00ff */
[----:B------:R-:W-:Y:S01]  /*2810*/  LOP3.LUT R16, R19, 0x800fffff, RZ, 0xc0, !PT ;  /* 0x800fffff13107812 */ /* 0x000fe200078ec0ff */
[----:B------:R-:W-:Y:S01]  /*2820*/  IMAD.MOV.U32 R29, RZ, RZ, 0x1ca00000 ;  /* 0x1ca00000ff1d7424 */ /* 0x000fe200078e00ff */
[-C--:B------:R-:W-:Y:S02]  /*2830*/  LOP3.LUT R21, R21, R20.reuse, RZ, 0x3c, !PT ;  /* 0x0000001415157212 */ /* 0x080fe400078e3cff */
[----:B------:R-:W-:Y:S01]  /*2840*/  LOP3.LUT R17, R16, 0x3ff00000, RZ, 0xfc, !PT ;  /* 0x3ff0000010117812 */ /* 0x000fe200078efcff */
[----:B------:R-:W-:Y:S01]  /*2850*/  IMAD.MOV.U32 R16, RZ, RZ, R18 ;  /* 0x000000ffff107224 */ /* 0x000fe200078e0012 */
[----:B------:R-:W-:Y:S02]  /*2860*/  LOP3.LUT R20, R21, R20, RZ, 0x3c, !PT ;  /* 0x0000001415147212 */ /* 0x000fe400078e3cff */
[----:B------:R-:W-:-:S02]  /*2870*/  LOP3.LUT R33, R19, 0x7ff00000, RZ, 0xc0, !PT ;  /* 0x7ff0000013217812 */ /* 0x000fc400078ec0ff */
[----:B------:R-:W-:Y:S01]  /*2880*/  LOP3.LUT R21, R21, R20, RZ, 0x3c, !PT ;  /* 0x0000001415157212 */ /* 0x000fe200078e3cff */
[----:B------:R-:W-:-:S03]  /*2890*/  @!P0 DMUL R16, R18, 8.98846567431157953865e+307 ;  /* 0x7fe0000012108828 */ /* 0x000fc60000000000 */
[----:B------:R-:W-:-:S03]  /*28a0*/  LOP3.LUT R28, R21, 0x7ff00000, RZ, 0xc0, !PT ;  /* 0x7ff00000151c7812 */ /* 0x000fc600078ec0ff */
[----:B------:R-:W0:Y:S01]  /*28b0*/  MUFU.RCP64H R23, R17 ;  /* 0x0000001100177308 */ /* 0x000e220000001800 */
[----:B------:R-:W-:Y:S02]  /*28c0*/  ISETP.GE.U32.AND P1, PT, R28, R33, PT ;  /* 0x000000211c00720c */ /* 0x000fe40003f26070 */
[----:B------:R-:W-:Y:S01]  /*28d0*/  MOV R30, R28 ;  /* 0x0000001c001e7202 */ /* 0x000fe20000000f00 */
[----:B0-----:R-:W-:-:S08]  /*28e0*/  DFMA R34, R22, -R16, 1 ;  /* 0x3ff000001622742b */ /* 0x001fd00000000810 */
[----:B------:R-:W-:-:S08]  /*28f0*/  DFMA R34, R34, R34, R34 ;  /* 0x000000222222722b */ /* 0x000fd00000000022 */
[----:B------:R-:W-:Y:S01]  /*2900*/  DFMA R34, R22, R34, R22 ;  /* 0x000000221622722b */ /* 0x000fe20000000016 */
[----:B------:R-:W-:Y:S02]  /*2910*/  SEL R22, R29, 0x63400000, !P1 ;  /* 0x634000001d167807 */ /* 0x000fe40004800000 */
[----:B------:R-:W-:Y:S02]  /*2920*/  FSETP.GEU.AND P1, PT, |R21|, 1.469367938527859385e-39, PT ;  /* 0x001000001500780b */ /* 0x000fe40003f2e200 */
[----:B------:R-:W-:Y:S01]  /*2930*/  LOP3.LUT R23, R22, 0x800fffff, R21, 0xf8, !PT ;  /* 0x800fffff16177812 */ /* 0x000fe200078ef815 */
[----:B------:R-:W-:Y:S02]  /*2940*/  IMAD.MOV.U32 R22, RZ, RZ, R20 ;  /* 0x000000ffff167224 */ /* 0x000fe400078e0014 */
[----:B------:R-:W-:-:S08]  /*2950*/  DFMA R24, R34, -R16, 1 ;  /* 0x3ff000002218742b */ /* 0x000fd00000000810 */
[----:B------:R-:W-:Y:S01]  /*2960*/  DFMA R34, R34, R24, R34 ;  /* 0x000000182222722b */ /* 0x000fe20000000022 */
[----:B------:R-:W-:Y:S10]  /*2970*/  @P1 BRA `(.L_x_41) ;  /* 0x0000000000201947 */ /* 0x000ff40003800000 */
[----:B------:R-:W-:-:S04]  /*2980*/  LOP3.LUT R24, R19, 0x7ff00000, RZ, 0xc0, !PT ;  /* 0x7ff0000013187812 */ /* 0x000fc800078ec0ff */
[----:B------:R-:W-:-:S04]  /*2990*/  ISETP.GE.U32.AND P1, PT, R28, R24, PT ;  /* 0x000000181c00720c */ /* 0x000fc80003f26070 */
[----:B------:R-:W-:-:S04]  /*29a0*/  SEL R24, R29, 0x63400000, !P1 ;  /* 0x634000001d187807 */ /* 0x000fc80004800000 */
[----:B------:R-:W-:-:S04]  /*29b0*/  LOP3.LUT R24, R24, 0x80000000, R21, 0xf8, !PT ;  /* 0x8000000018187812 */ /* 0x000fc800078ef815 */
[----:B------:R-:W-:Y:S01]  /*29c0*/  LOP3.LUT R25, R24, 0x100000, RZ, 0xfc, !PT ;  /* 0x0010000018197812 */ /* 0x000fe200078efcff */
[----:B------:R-:W-:-:S06]  /*29d0*/  IMAD.MOV.U32 R24, RZ, RZ, RZ ;  /* 0x000000ffff187224 */ /* 0x000fcc00078e00ff */
[----:B------:R-:W-:-:S10]  /*29e0*/  DFMA R22, R22, 2, -R24 ;  /* 0x400000001616782b */ /* 0x000fd40000000818 */
[----:B------:R-:W-:-:S07]  /*29f0*/  LOP3.LUT R30, R23, 0x7ff00000, RZ, 0xc0, !PT ;  /* 0x7ff00000171e7812 */ /* 0x000fce00078ec0ff */
.L_x_41:
[----:B------:R-:W-:Y:S01]  /*2a00*/  DMUL R36, R34, R22 ;  /* 0x0000001622247228 */ /* 0x000fe20000000000 */
[----:B------:R-:W-:-:S07]  /*2a10*/  @!P0 LOP3.LUT R33, R17, 0x7ff00000, RZ, 0xc0, !PT ;  /* 0x7ff0000011218812 */ /* 0x000fce00078ec0ff */
[----:B------:R-:W-:-:S08]  /*2a20*/  DFMA R24, R36, -R16, R22 ;  /* 0x800000102418722b */ /* 0x000fd00000000016 */
[----:B------:R-:W-:Y:S01]  /*2a30*/  DFMA R24, R34, R24, R36 ;  /* 0x000000182218722b */ /* 0x000fe20000000024 */
[----:B------:R-:W-:-:S05]  /*2a40*/  VIADD R34, R30, 0xffffffff ;  /* 0xffffffff1e227836 */ /* 0x000fca0000000000 */
[----:B------:R-:W-:Y:S01]  /*2a50*/  ISETP.GT.U32.AND P0, PT, R34, 0x7feffffe, PT ;  /* 0x7feffffe2200780c */ /* 0x000fe20003f04070 */
[----:B------:R-:W-:-:S05]  /*2a60*/  VIADD R34, R33, 0xffffffff ;  /* 0xffffffff21227836 */ /* 0x000fca0000000000 */
[----:B------:R-:W-:-:S13]  /*2a70*/  ISETP.GT.U32.OR P0, PT, R34, 0x7feffffe, P0 ;  /* 0x7feffffe2200780c */ /* 0x000fda0000704470 */
[----:B------:R-:W-:Y:S05]  /*2a80*/  @P0 BRA `(.L_x_42) ;  /* 0x00000000006c0947 */ /* 0x000fea0003800000 */
[----:B------:R-:W-:Y:S01]  /*2a90*/  LOP3.LUT R20, R19, 0x7ff00000, RZ, 0xc0, !PT ;  /* 0x7ff0000013147812 */ /* 0x000fe200078ec0ff */
[----:B------:R-:W-:-:S03]  /*2aa0*/  IMAD.MOV.U32 R34, RZ, RZ, RZ ;  /* 0x000000ffff227224 */ /* 0x000fc600078e00ff */
[CC--:B------:R-:W-:Y:S02]  /*2ab0*/  VIADDMNMX R21, R28.reuse, -R20.reuse, 0xb9600000, !PT ;  /* 0xb96000001c157446 */ /* 0x0c0fe40007800914 */
[----:B------:R-:W-:Y:S02]  /*2ac0*/  ISETP.GE.U32.AND P0, PT, R28, R20, PT ;  /* 0x000000141c00720c */ /* 0x000fe40003f06070 */
[----:B------:R-:W-:Y:S02]  /*2ad0*/  VIMNMX R21, PT, PT, R21, 0x46a00000, PT ;  /* 0x46a0000015157848 */ /* 0x000fe40003fe0100 */
[----:B------:R-:W-:-:S05]  /*2ae0*/  SEL R29, R29, 0x63400000, !P0 ;  /* 0x634000001d1d7807 */ /* 0x000fca0004000000 */
[----:B------:R-:W-:-:S05]  /*2af0*/  IMAD.IADD R21, R21, 0x1, -R29 ;  /* 0x0000000115157824 */ /* 0x000fca00078e0a1d */
[----:B------:R-:W-:-:S06]  /*2b00*/  IADD3 R35, PT, PT, R21, 0x7fe00000, RZ ;  /* 0x7fe0000015237810 */ /* 0x000fcc0007ffe0ff */
[----:B------:R-:W-:-:S10]  /*2b10*/  DMUL R28, R24, R34 ;  /* 0x00000022181c7228 */ /* 0x000fd40000000000 */
[----:B------:R-:W-:-:S13]  /*2b20*/  FSETP.GTU.AND P0, PT, |R29|, 1.469367938527859385e-39, PT ;  /* 0x001000001d00780b */ /* 0x000fda0003f0c200 */
[----:B------:R-:W-:Y:S05]  /*2b30*/  @P0 BRA `(.L_x_43) ;  /* 0x0000000000940947 */ /* 0x000fea0003800000 */
[----:B------:R-:W-:Y:S01]  /*2b40*/  DFMA R16, R24, -R16, R22 ;  /* 0x800000101810722b */ /* 0x000fe20000000016 */
[----:B------:R-:W-:-:S09]  /*2b50*/  IMAD.MOV.U32 R34, RZ, RZ, RZ ;  /* 0x000000ffff227224 */ /* 0x000fd200078e00ff */
[C---:B------:R-:W-:Y:S02]  /*2b60*/  FSETP.NEU.AND P0, PT, R17.reuse, RZ, PT ;  /* 0x000000ff1100720b */ /* 0x040fe40003f0d000 */
[----:B------:R-:W-:-:S04]  /*2b70*/  LOP3.LUT R18, R17, 0x80000000, R19, 0x48, !PT ;  /* 0x8000000011127812 */ /* 0x000fc800078e4813 */
[----:B------:R-:W-:-:S07]  /*2b80*/  LOP3.LUT R35, R18, R35, RZ, 0xfc, !PT ;  /* 0x0000002312237212 */ /* 0x000fce00078efcff */
[----:B------:R-:W-:Y:S05]  /*2b90*/  @!P0 BRA `(.L_x_43) ;  /* 0x00000000007c8947 */ /* 0x000fea0003800000 */
[----:B------:R-:W-:Y:S01]  /*2ba0*/  IMAD.MOV R17, RZ, RZ, -R21 ;  /* 0x000000ffff117224 */ /* 0x000fe200078e0a15 */
[----:B------:R-:W-:Y:S01]  /*2bb0*/  IADD3 R21, PT, PT, -R21, -0x43300000, RZ ;  /* 0xbcd0000015157810 */ /* 0x000fe20007ffe1ff */
[----:B------:R-:W-:-:S06]  /*2bc0*/  IMAD.MOV.U32 R16, RZ, RZ, RZ ;  /* 0x000000ffff107224 */ /* 0x000fcc00078e00ff */
[----:B------:R-:W-:Y:S02]  /*2bd0*/  DFMA R16, R28, -R16, R24 ;  /* 0x800000101c10722b */ /* 0x000fe40000000018 */
[----:B------:R-:W-:-:S08]  /*2be0*/  DMUL.RP R24, R24, R34 ;  /* 0x0000002218187228 */ /* 0x000fd00000008000 */
[----:B------:R-:W-:Y:S02]  /*2bf0*/  FSETP.NEU.AND P0, PT, |R17|, R21, PT ;  /* 0x000000151100720b */ /* 0x000fe40003f0d200 */
[----:B------:R-:W-:Y:S02]  /*2c00*/  LOP3.LUT R17, R25, R18, RZ, 0x3c, !PT ;  /* 0x0000001219117212 */ /* 0x000fe400078e3cff */
[----:B------:R-:W-:Y:S02]  /*2c10*/  FSEL R28, R24, R28, !P0 ;  /* 0x0000001c181c7208 */ /* 0x000fe40004000000 */
[----:B------:R-:W-:Y:S01]  /*2c20*/  FSEL R29, R17, R29, !P0 ;  /* 0x0000001d111d7208 */ /* 0x000fe20004000000 */
[----:B------:R-:W-:Y:S06]  /*2c30*/  BRA `(.L_x_43) ;  /* 0x0000000000547947 */ /* 0x000fec0003800000 */
.L_x_42:
[----:B------:R-:W-:-:S14]  /*2c40*/  DSETP.NAN.AND P0, PT, R20, R20, PT ;  /* 0x000000141400722a */ /* 0x000fdc0003f08000 */
[----:B------:R-:W-:Y:S05]  /*2c50*/  @P0 BRA `(.L_x_44) ;  /* 0x0000000000440947 */ /* 0x000fea0003800000 */
[----:B------:R-:W-:-:S14]  /*2c60*/  DSETP.NAN.AND P0, PT, R18, R18, PT ;  /* 0x000000121200722a */ /* 0x000fdc0003f08000 */
[----:B------:R-:W-:Y:S05]  /*2c70*/  @P0 BRA `(.L_x_45) ;  /* 0x0000000000300947 */ /* 0x000fea0003800000 */
[----:B------:R-:W-:Y:S01]  /*2c80*/  ISETP.NE.AND P0, PT, R30, R33, PT ;  /* 0x000000211e00720c */ /* 0x000fe20003f05270 */
[----:B------:R-:W-:Y:S01]  /*2c90*/  IMAD.MOV.U32 R28, RZ, RZ, 0x0 ;  /* 0x00000000ff1c7424 */ /* 0x000fe200078e00ff */
[----:B------:R-:W-:-:S11]  /*2ca0*/  MOV R29, 0xfff80000 ;  /* 0xfff80000001d7802 */ /* 0x000fd60000000f00 */
[----:B------:R-:W-:Y:S05]  /*2cb0*/  @!P0 BRA `(.L_x_43) ;  /* 0x0000000000348947 */ /* 0x000fea0003800000 */
[----:B------:R-:W-:Y:S02]  /*2cc0*/  ISETP.NE.AND P0, PT, R30, 0x7ff00000, PT ;  /* 0x7ff000001e00780c */ /* 0x000fe40003f05270 */
[----:B------:R-:W-:Y:S02]  /*2cd0*/  LOP3.LUT R29, R21, 0x80000000, R19, 0x48, !PT ;  /* 0x80000000151d7812 */ /* 0x000fe400078e4813 */
[----:B------:R-:W-:-:S13]  /*2ce0*/  ISETP.EQ.OR P0, PT, R33, RZ, !P0 ;  /* 0x000000ff2100720c */ /* 0x000fda0004702670 */
[----:B------:R-:W-:Y:S01]  /*2cf0*/  @P0 LOP3.LUT R16, R29, 0x7ff00000, RZ, 0xfc, !PT ;  /* 0x7ff000001d100812 */ /* 0x000fe200078efcff */
[----:B------:R-:W-:Y:S02]  /*2d00*/  @!P0 IMAD.MOV.U32 R28, RZ, RZ, RZ ;  /* 0x000000ffff1c8224 */ /* 0x000fe400078e00ff */
[----:B------:R-:W-:Y:S02]  /*2d10*/  @P0 IMAD.MOV.U32 R28, RZ, RZ, RZ ;  /* 0x000000ffff1c0224 */ /* 0x000fe400078e00ff */
[----:B------:R-:W-:Y:S01]  /*2d20*/  @P0 IMAD.MOV.U32 R29, RZ, RZ, R16 ;  /* 0x000000ffff1d0224 */ /* 0x000fe200078e0010 */
[----:B------:R-:W-:Y:S06]  /*2d30*/  BRA `(.L_x_43) ;  /* 0x0000000000147947 */ /* 0x000fec0003800000 */
.L_x_45:
[----:B------:R-:W-:Y:S01]  /*2d40*/  LOP3.LUT R29, R19, 0x80000, RZ, 0xfc, !PT ;  /* 0x00080000131d7812 */ /* 0x000fe200078efcff */
[----:B------:R-:W-:Y:S01]  /*2d50*/  IMAD.MOV.U32 R28, RZ, RZ, R18 ;  /* 0x000000ffff1c7224 */ /* 0x000fe200078e0012 */
[----:B------:R-:W-:Y:S06]  /*2d60*/  BRA `(.L_x_43) ;  /* 0x0000000000087947 */ /* 0x000fec0003800000 */
.L_x_44:
[----:B------:R-:W-:Y:S01]  /*2d70*/  LOP3.LUT R29, R21, 0x80000, RZ, 0xfc, !PT ;  /* 0x00080000151d7812 */ /* 0x000fe200078efcff */
[----:B------:R-:W-:-:S07]  /*2d80*/  IMAD.MOV.U32 R28, RZ, RZ, R20 ;  /* 0x000000ffff1c7224 */ /* 0x000fce00078e0014 */
.L_x_43:
[----:B------:R-:W-:Y:S01]  /*2d90*/  IMAD.MOV.U32 R16, RZ, RZ, R27 ;  /* 0x000000ffff107224 */ /* 0x000fe200078e001b */
[----:B------:R-:W-:Y:S01]  /*2da0*/  MOV R22, R28 ;  /* 0x0000001c00167202 */ /* 0x000fe20000000f00 */
[----:B------:R-:W-:Y:S02]  /*2db0*/  IMAD.MOV.U32 R17, RZ, RZ, 0x0 ;  /* 0x00000000ff117424 */ /* 0x000fe400078e00ff */
[----:B------:R-:W-:Y:S02]  /*2dc0*/  IMAD.MOV.U32 R23, RZ, RZ, R29 ;  /* 0x000000ffff177224 */ /* 0x000fe400078e001d */
[----:B------:R-:W-:Y:S05]  /*2dd0*/  RET.REL.NODEC R16 `(nama_many_series_one_param_time_major_f32) ;  /* 0xffffffd010887950 */ /* 0x000fea0003c3ffff */
.L_x_46:
[----:B------:R-:W-:-:S00]  /*2de0*/  BRA `(.L_x_46) ;  /* 0xfffffffc00fc7947 */ /* 0x000fc0000383ffff */
[----:B------:R-:W-:-:S00]  /*2df0*/  NOP ;  /* 0x0000000000007918 */ /* 0x000fc00000000000 */
        /* <DEDUP_REMOVED lines=8> */
.L_x_120:


//--------------------- .text.nama_batch_prefix_f32 --------------------------
	.section	.text.nama_batch_prefix_f32,"ax",@progbits
	.align	128
        .global         nama_batch_prefix_f32
        .type           nama_batch_prefix_f32,@function
        .size           nama_batch_prefix_f32,(.L_x_121 - nama_batch_prefix_f32)
        .other          nama_batch_prefix_f32,@"STO_CUDA_ENTRY STV_DEFAULT"
nama_batch_prefix_f32:
.text.nama_batch_prefix_f32:
[----:B------:R-:W-:Y:S01]  /*0000*/  LDC R1, c[0x0][0x37c] ;  /* 0x0000df00ff017b82 */ /* 0x000fe20000000800 */
[----:B------:R-:W0:Y:S01]  /*0010*/  S2R R5, SR_CTAID.X ;  /* 0x0000000000057919 */ /* 0x000e220000002500 */
[----:B------:R-:W0:Y:S02]  /*0020*/  LDCU UR4, c[0x0][0x39c] ;  /* 0x00007380ff0477ac */ /* 0x000e240008000800 */
[----:B0-----:R-:W-:-:S13]  /*0030*/  ISETP.GE.AND P0, PT, R5, UR4, PT ;  /* 0x0000000405007c0c */ /* 0x001fda000bf06270 */
[----:B------:R-:W-:Y:S05]  /*0040*/  @P0 EXIT ;  /* 0x000000000000094d */ /* 0x000fea0003800000 */
[----:B------:R-:W0:Y:S01]  /*0050*/  LDC.64 R2, c[0x0][0x390] ;  /* 0x0000e400ff027b82 */ /* 0x000e220000000a00 */
[----:B------:R-:W1:Y:S01]  /*0060*/  LDCU.64 UR12, c[0x0][0x358] ;  /* 0x00006b00ff0c77ac */ /* 0x000e620008000a00 */
[----:B------:R-:W2:Y:S01]  /*0070*/  LDCU UR4, c[0x0][0x398] ;  /* 0x00007300ff0477ac */ /* 0x000ea20008000800 */
[----:B0-----:R-:W-:-:S06]  /*0080*/  IMAD.WIDE.U32 R2, R5, 0x4, R2 ;  /* 0x0000000405027825 */ /* 0x001fcc00078e0002 */
[----:B-1----:R-:W3:Y:S02]  /*0090*/  LDG.E.CONSTANT R2, desc[UR12][R2.64] ;  /* 0x0000000c02027981 */ /* 0x002ee4000c1e9900 */
[----:B---3--:R-:W-:-:S13]  /*00a0*/  R2UR UR15, R2 ;  /* 0x00000000020f72ca */ /* 0x008fda00000e0000 */
[----:B--2---:R-:W-:-:S04]  /*00b0*/  UISETP.GT.AND UP0, UPT, UR15, UR4, UPT ;  /* 0x000000040f00728c */ /* 0x004fc8000bf04270 */
[----:B------:R-:W-:-:S06]  /*00c0*/  UISETP.LT.OR UP0, UPT, UR15, 0x1, UP0 ;  /* 0x000000010f00788c */ /* 0x000fcc0008701670 */
[----:B------:R-:W-:-:S13]  /*00d0*/  PLOP3.LUT P0, PT, PT, PT, UP0, 0x80, 0x8 ;  /* 0x000000000008781c */ /* 0x000fda0003f0f008 */
[----:B------:R-:W-:Y:S05]  /*00e0*/  @P0 EXIT ;  /* 0x000000000000094d */ /* 0x000fea0003800000 */
[----:B------:R-:W0:Y:S01]  /*00f0*/  S2R R0, SR_TID.X ;  /* 0x0000000000007919 */ /* 0x000e220000002100 */
[----:B------:R-:W1:Y:S01]  /*0100*/  LDCU UR8, c[0x0][0x3a0] ;  /* 0x00007400ff0877ac */ /* 0x000e620008000800 */
[----:B------:R-:W-:Y:S01]  /*0110*/  BSSY.RECONVERGENT B0, `(.L_x_47) ;  /* 0x000000f000007945 */ /* 0x000fe20003800200 */
[----:B------:R-:W-:Y:S01]  /*0120*/  IMAD R22, R5, UR4, RZ ;  /* 0x0000000405167c24 */ /* 0x000fe2000f8e02ff */
[----:B-1----:R-:W-:Y:S01]  /*0130*/  UIADD3 UR8, UPT, UPT, UR15, UR8, URZ ;  /* 0x000000080f087290 */ /* 0x002fe2000fffe0ff */
[----:B0-----:R-:W-:-:S13]  /*0140*/  ISETP.GE.AND P0, PT, R0, UR4, PT ;  /* 0x0000000400007c0c */ /* 0x001fda000bf06270 */
[----:B------:R-:W-:Y:S05]  /*0150*/  @P0 BRA `(.L_x_48) ;  /* 0x0000000000280947 */ /* 0x000fea0003800000 */
[----:B------:R-:W0:Y:S01]  /*0160*/  LDC R6, c[0x0][0x360] ;  /* 0x0000d800ff067b82 */ /* 0x000e220000000800 */
[----:B------:R-:W-:Y:S02]  /*0170*/  IMAD.MOV.U32 R7, RZ, RZ, R0 ;  /* 0x000000ffff077224 */ /* 0x000fe400078e0000 */
[----:B------:R-:W-:-:S05]  /*0180*/  IMAD.MOV.U32 R9, RZ, RZ, 0x7fc00000 ;  /* 0x7fc00000ff097424 */ /* 0x000fca00078e00ff */
[----:B------:R-:W1:Y:S02]  /*0190*/  LDC.64 R4, c[0x0][0x3a8] ;  /* 0x0000ea00ff047b82 */ /* 0x000e640000000a00 */
.L_x_49:
[--C-:B--2---:R-:W-:Y:S02]  /*01a0*/  IMAD.IADD R3, R22, 0x1, R7.reuse ;  /* 0x0000000116037824 */ /* 0x104fe400078e0207 */
[----:B0-----:R-:W-:Y:S02]  /*01b0*/  IMAD.IADD R7, R6, 0x1, R7 ;  /* 0x0000000106077824 */ /* 0x001fe400078e0207 */
[----:B-1----:R-:W-:-:S03]  /*01c0*/  IMAD.WIDE R2, R3, 0x4, R4 ;  /* 0x0000000403027825 */ /* 0x002fc600078e0204 */
[----:B------:R-:W-:Y:S02]  /*01d0*/  ISETP.GE.AND P0, PT, R7, UR4, PT ;  /* 0x0000000407007c0c */ /* 0x000fe4000bf06270 */
[----:B------:R2:W-:Y:S11]  /*01e0*/  STG.E desc[UR12][R2.64], R9 ;  /* 0x0000000902007986 */ /* 0x0005f6000c10190c */
[----:B------:R-:W-:Y:S05]  /*01f0*/  @!P0 BRA `(.L_x_49) ;  /* 0xfffffffc00e88947 */ /* 0x000fea000383ffff */
.L_x_48:
[----:B------:R-:W-:Y:S05]  /*0200*/  BSYNC.RECONVERGENT B0 ;  /* 0x0000000000007941 */ /* 0x000fea0003800200 */
.L_x_47:
[----:B------:R-:W-:Y:S01]  /*0210*/  BAR.SYNC.DEFER_BLOCKING 0x0 ;  /* 0x0000000000007b1d */ /* 0x000fe20000010000 */
[----:B------:R-:W-:-:S06]  /*0220*/  UISETP.GT.AND UP0, UPT, UR8, UR4, UPT ;  /* 0x000000040800728c */ /* 0x000fcc000bf04270 */
[----:B------:R-:W-:-:S04]  /*0230*/  PLOP3.LUT P0, PT, PT, PT, UP0, 0x80, 0x8 ;  /* 0x000000000008781c */ /* 0x000fc80003f0f008 */
[----:B------:R-:W-:-:S13]  /*0240*/  ISETP.NE.OR P0, PT, R0, RZ, P0 ;  /* 0x000000ff0000720c */ /* 0x000fda0000705670 */
[----:B------:R-:W-:Y:S05]  /*0250*/  @P0 EXIT ;  /* 0x000000000000094d */ /* 0x000fea0003800000 */
[----:B------:R-:W0:Y:S01]  /*0260*/  S2UR UR4, SR_CgaCtaId ;  /* 0x00000000000479c3 */ /* 0x000e220000008800 */
[----:B------:R-:W1:Y:S01]  /*0270*/  LDCU UR5, c[0x0][0x3a0] ;  /* 0x00007400ff0577ac */ /* 0x000e620008000800 */
[----:B------:R-:W-:Y:S01]  /*0280*/  UMOV UR9, 0x400 ;  /* 0x0000040000097882 */ /* 0x000fe20000000000 */
[----:B------:R-:W-:Y:S02]  /*0290*/  UIADD3 UR16, UPT, UPT, UR15, 0x1, URZ ;  /* 0x000000010f107890 */ /* 0x000fe4000fffe0ff */
[----:B------:R-:W-:Y:S01]  /*02a0*/  UIADD3 UR17, UPT, UPT, -UR15, -0x2, URZ ;  /* 0xfffffffe0f117890 */ /* 0x000fe2000fffe1ff */
[----:B-1----:R-:W-:Y:S01]  /*02b0*/  IMAD.U32 R7, RZ, RZ, UR5 ;  /* 0x00000005ff077e24 */ /* 0x002fe2000f8e00ff */
[----:B------:R-:W-:Y:S01]  /*02c0*/  UMOV UR5, URZ ;  /* 0x000000ff00057c82 */ /* 0x000fe20008000000 */
[----:B0-----:R-:W-:-:S03]  /*02d0*/  ULEA UR9, UR4, UR9, 0x18 ;  /* 0x0000000904097291 */ /* 0x001fc6000f8ec0ff */
[----:B------:R-:W-:Y:S01]  /*02e0*/  UMOV UR4, URZ ;  /* 0x000000ff00047c82 */ /* 0x000fe20008000000 */
[----:B------:R-:W-:-:S12]  /*02f0*/  ULEA UR18, UR15, UR9, 0x2 ;  /* 0x000000090f127291 */ /* 0x000fd8000f8e10ff */
.L_x_54:
[----:B------:R-:W2:Y:S02]  /*0300*/  LDC.64 R4, c[0x0][0x380] ;  /* 0x0000e000ff047b82 */ /* 0x000ea40000000a00 */
[----:B--2---:R-:W-:-:S05]  /*0310*/  IMAD.WIDE R2, R7, 0x4, R4 ;  /* 0x0000000407027825 */ /* 0x004fca00078e0204 */
[----:B-----5:R0:W5:Y:S01]  /*0320*/  LDG.E.CONSTANT R9, desc[UR12][R2.64] ;  /* 0x0000000c02097981 */ /* 0x020162000c1e9900 */
[----:B------:R-:W-:-:S09]  /*0330*/  UISETP.GE.AND UP0, UPT, UR5, 0x1, UPT ;  /* 0x000000010500788c */ /* 0x000fd2000bf06270 */
[----:B0-----:R-:W-:Y:S05]  /*0340*/  BRA.U !UP0, `(.L_x_50) ;  /* 0x00000001083c7547 */ /* 0x001fea000b800000 */
[----:B------:R-:W0:Y:S02]  /*0350*/  LDC.64 R4, c[0x0][0x380] ;  /* 0x0000e000ff047b82 */ /* 0x000e240000000a00 */
.L_x_51:
[----:B------:R-:W-:-:S04]  /*0360*/  UISETP.GT.AND UP0, UPT, UR5, UR16, UPT ;  /* 0x000000100500728c */ /* 0x000fc8000bf04270 */
[----:B------:R-:W-:-:S04]  /*0370*/  USEL UR6, UR17, 0xffffffff, UP0 ;  /* 0xffffffff11067887 */ /* 0x000fc80008000000 */
[----:B------:R-:W-:-:S04]  /*0380*/  UIADD3 UR6, UPT, UPT, UR6, UR5, URZ ;  /* 0x0000000506067290 */ /* 0x000fc8000fffe0ff */
[----:B------:R-:W-:-:S09]  /*0390*/  ULEA UR6, UR6, UR9, 0x2 ;  /* 0x0000000906067291 */ /* 0x000fd2000f8e10ff */
[----:B------:R-:W0:Y:S02]  /*03a0*/  LDS R3, [UR6] ;  /* 0x00000006ff037984 */ /* 0x000e240008000800 */
[----:B0-----:R-:W-:-:S06]  /*03b0*/  IMAD.WIDE R2, R3, 0x4, R4 ;  /* 0x0000000403027825 */ /* 0x001fcc00078e0204 */
[----:B------:R-:W2:Y:S02]  /*03c0*/  LDG.E.CONSTANT R2, desc[UR12][R2.64] ;  /* 0x0000000c02027981 */ /* 0x000ea4000c1e9900 */
[----:B--2--5:R-:W-:-:S13]  /*03d0*/  FSETP.GTU.AND P0, PT, R2, R9, PT ;  /* 0x000000090200720b */ /* 0x024fda0003f0c000 */
[----:B------:R-:W-:Y:S05]  /*03e0*/  @P0 BRA `(.L_x_50) ;  /* 0x0000000000140947 */ /* 0x000fea0003800000 */
[----:B------:R-:W-:Y:S02]  /*03f0*/  UISETP.GT.AND UP0, UPT, UR5, 0x1, UPT ;  /* 0x000000010500788c */ /* 0x000fe4000bf04270 */
[----:B------:R-:W-:-:S07]  /*0400*/  UIADD3 UR6, UPT, UPT, UR5, -0x1, URZ ;  /* 0xffffffff05067890 */ /* 0x000fce000fffe0ff */
[----:B------:R-:W-:Y:S01]  /*0410*/  UMOV UR5, UR6 ;  /* 0x0000000600057c82 */ /* 0x000fe20008000000 */
[----:B------:R-:W-:Y:S05]  /*0420*/  BRA.U UP0, `(.L_x_51) ;  /* 0xfffffffd00cc7547 */ /* 0x000fea000b83ffff */
[----:B------:R-:W-:-:S05]  /*0430*/  UMOV UR5, URZ ;  /* 0x000000ff00057c82 */ /* 0x000fca0008000000 */
.L_x_50:
[----:B------:R-:W-:-:S04]  /*0440*/  UISETP.GT.AND UP0, UPT, UR5, UR15, UPT ;  /* 0x0000000f0500728c */ /* 0x000fc8000bf04270 */
[----:B------:R-:W-:Y:S02]  /*0450*/  USEL UR6, UR16, URZ, UP0 ;  /* 0x000000ff10067287 */ /* 0x000fe40008000000 */
[----:B------:R-:W-:Y:S02]  /*0460*/  UISETP.GE.AND UP0, UPT, UR4, 0x1, UPT ;  /* 0x000000010400788c */ /* 0x000fe4000bf06270 */
[----:B------:R-:W-:Y:S02]  /*0470*/  UIADD3 UR6, UPT, UPT, -UR6, UR5, URZ ;  /* 0x0000000506067290 */ /* 0x000fe4000fffe1ff */
[----:B------:R-:W-:Y:S02]  /*0480*/  UIADD3 UR5, UPT, UPT, UR5, 0x1, URZ ;  /* 0x0000000105057890 */ /* 0x000fe4000fffe0ff */
[----:B------:R-:W-:-:S09]  /*0490*/  ULEA UR6, UR6, UR9, 0x2 ;  /* 0x0000000906067291 */ /* 0x000fd2000f8e10ff */
[----:B------:R0:W-:Y:S01]  /*04a0*/  STS [UR6], R7 ;  /* 0x00000007ff007988 */ /* 0x0001e20008000806 */
[----:B------:R-:W-:Y:S05]  /*04b0*/  BRA.U !UP0, `(.L_x_52) ;  /* 0x00000001083c7547 */ /* 0x000fea000b800000 */
[----:B------:R-:W1:Y:S02]  /*04c0*/  LDC.64 R4, c[0x0][0x380] ;  /* 0x0000e000ff047b82 */ /* 0x000e640000000a00 */
.L_x_53:
[----:B------:R-:W-:-:S04]  /*04d0*/  UISETP.GT.AND UP0, UPT, UR4, UR16, UPT ;  /* 0x000000100400728c */ /* 0x000fc8000bf04270 */
[----:B------:R-:W-:-:S04]  /*04e0*/  USEL UR6, UR17, 0xffffffff, UP0 ;  /* 0xffffffff11067887 */ /* 0x000fc80008000000 */
[----:B------:R-:W-:-:S04]  /*04f0*/  UIADD3 UR6, UPT, UPT, UR6, UR4, URZ ;  /* 0x0000000406067290 */ /* 0x000fc8000fffe0ff */
[----:B------:R-:W-:-:S09]  /*0500*/  ULEA UR6, UR6, UR18, 0x2 ;  /* 0x0000001206067291 */ /* 0x000fd2000f8e10ff */
[----:B------:R-:W1:Y:S02]  /*0510*/  LDS R3, [UR6+0x4] ;  /* 0x00000406ff037984 */ /* 0x000e640008000800 */
[----:B-1----:R-:W-:-:S06]  /*0520*/  IMAD.WIDE R2, R3, 0x4, R4 ;  /* 0x0000000403027825 */ /* 0x002fcc00078e0204 */
[----:B------:R-:W2:Y:S02]  /*0530*/  LDG.E.CONSTANT R2, desc[UR12][R2.64] ;  /* 0x0000000c02027981 */ /* 0x000ea4000c1e9900 */
[----:B--2--5:R-:W-:-:S13]  /*0540*/  FSETP.GE.AND P0, PT, R2, R9, PT ;  /* 0x000000090200720b */ /* 0x024fda0003f06000 */
[----:B------:R-:W-:Y:S05]  /*0550*/  @!P0 BRA `(.L_x_52) ;  /* 0x0000000000148947 */ /* 0x000fea0003800000 */
[----:B------:R-:W-:Y:S02]  /*0560*/  UISETP.GT.AND UP0, UPT, UR4, 0x1, UPT ;  /* 0x000000010400788c */ /* 0x000fe4000bf04270 */
[----:B------:R-:W-:-:S07]  /*0570*/  UIADD3 UR6, UPT, UPT, UR4, -0x1, URZ ;  /* 0xffffffff04067890 */ /* 0x000fce000fffe0ff */
[----:B------:R-:W-:Y:S01]  /*0580*/  UMOV UR4, UR6 ;  /* 0x0000000600047c82 */ /* 0x000fe20008000000 */
[----:B------:R-:W-:Y:S05]  /*0590*/  BRA.U UP0, `(.L_x_53) ;  /* 0xfffffffd00cc7547 */ /* 0x000fea000b83ffff */
[----:B------:R-:W-:-:S05]  /*05a0*/  UMOV UR4, URZ ;  /* 0x000000ff00047c82 */ /* 0x000fca0008000000 */
.L_x_52:
[----:B------:R-:W-:-:S04]  /*05b0*/  UISETP.GT.AND UP0, UPT, UR4, UR15, UPT ;  /* 0x0000000f0400728c */ /* 0x000fc8000bf04270 */
[----:B------:R-:W-:-:S04]  /*05c0*/  USEL UR6, UR16, URZ, UP0 ;  /* 0x000000ff10067287 */ /* 0x000fc80008000000 */
[----:B------:R-:W-:Y:S02]  /*05d0*/  UIADD3 UR6, UPT, UPT, -UR6, UR4, URZ ;  /* 0x0000000406067290 */ /* 0x000fe4000fffe1ff */
[----:B------:R-:W-:Y:S02]  /*05e0*/  UIADD3 UR4, UPT, UPT, UR4, 0x1, URZ ;  /* 0x0000000104047890 */ /* 0x000fe4000fffe0ff */
[----:B------:R-:W-:-:S09]  /*05f0*/  ULEA UR6, UR6, UR18, 0x2 ;  /* 0x0000001206067291 */ /* 0x000fd2000f8e10ff */
[----:B------:R0:W-:Y:S02]  /*0600*/  STS [UR6+0x4], R7 ;  /* 0x00000407ff007988 */ /* 0x0001e40008000806 */
[----:B0-----:R-:W-:-:S05]  /*0610*/  VIADD R7, R7, 0x1 ;  /* 0x0000000107077836 */ /* 0x001fca0000000000 */
[----:B------:R-:W-:-:S13]  /*0620*/  ISETP.GE.AND P0, PT, R7, UR8, PT ;  /* 0x0000000807007c0c */ /* 0x000fda000bf06270 */
[----:B------:R-:W-:Y:S05]  /*0630*/  @!P0 BRA `(.L_x_54) ;  /* 0xfffffffc00308947 */ /* 0x000fea000383ffff */
[----:B------:R-:W-:-:S04]  /*0640*/  ISETP.NE.AND P0, PT, RZ, UR4, PT ;  /* 0x00000004ff007c0c */ /* 0x000fc8000bf05270 */
[----:B------:R-:W-:-:S13]  /*0650*/  ISETP.EQ.OR P0, PT, RZ, UR5, !P0 ;  /* 0x00000005ff007c0c */ /* 0x000fda000c702670 */
[----:B------:R-:W-:Y:S05]  /*0660*/  @P0 EXIT ;  /* 0x000000000000094d */ /* 0x000fea0003800000 */
[----:B------:R-:W0:Y:S01]  /*0670*/  LDCU.64 UR6, c[0x0][0x388] ;  /* 0x00007100ff0677ac */ /* 0x000e220008000a00 */
[----:B------:R-:W1:Y:S01]  /*0680*/  LDCU UR10, c[0x0][0x3a0] ;  /* 0x00007400ff0a77ac */ /* 0x000e620008000800 */
[----:B0-----:R-:W-:Y:S02]  /*0690*/  UIMAD.WIDE UR20, UR8, 0x4, UR6 ;  /* 0x00000004081478a5 */ /* 0x001fe4000f8e0206 */
[----:B-1----:R-:W-:-:S04]  /*06a0*/  UIMAD.WIDE UR6, UR10, 0x4, UR6 ;  /* 0x000000040a0678a5 */ /* 0x002fc8000f8e0206 */
[----:B------:R-:W-:Y:S02]  /*06b0*/  IMAD.U32 R6, RZ, RZ, UR20 ;  /* 0x00000014ff067e24 */ /* 0x000fe4000f8e00ff */
[----:B------:R-:W-:Y:S02]  /*06c0*/  IMAD.U32 R7, RZ, RZ, UR21 ;  /* 0x00000015ff077e24 */ /* 0x000fe4000f8e00ff */
[----:B------:R-:W-:Y:S02]  /*06d0*/  IMAD.U32 R8, RZ, RZ, UR6 ;  /* 0x00000006ff087e24 */ /* 0x000fe4000f8e00ff */
[----:B-----5:R-:W-:Y:S01]  /*06e0*/  IMAD.U32 R9, RZ, RZ, UR7 ;  /* 0x00000007ff097e24 */ /* 0x020fe2000f8e00ff */
[----:B------:R0:W2:Y:S04]  /*06f0*/  LDG.E.CONSTANT R21, desc[UR12][R6.64+-0x4] ;  /* 0xfffffc0c06157981 */ /* 0x0000a8000c1e9900 */
[----:B------:R-:W2:Y:S01]  /*0700*/  LDG.E.CONSTANT R8, desc[UR12][R8.64] ;  /* 0x0000000c08087981 */ /* 0x000ea2000c1e9900 */
[----:B------:R-:W-:Y:S01]  /*0710*/  USHF.R.S32.HI UR10, URZ, 0x1f, UR8 ;  /* 0x0000001fff0a7899 */ /* 0x000fe20008011408 */
[----:B0-----:R-:W-:Y:S01]  /*0720*/  CS2R R6, SRZ ;  /* 0x0000000000067805 */ /* 0x001fe2000001ff00 */
[----:B--2---:R-:W-:-:S05]  /*0730*/  FADD R2, R21, -R8 ;  /* 0x8000000815027221 */ /* 0x004fca0000000000 */
[----:B------:R-:W-:Y:S02]  /*0740*/  FSETP.NEU.AND P0, PT, R2, RZ, PT ;  /* 0x000000ff0200720b */ /* 0x000fe40003f0d000 */
[----:B------:R-:W0:Y:S11]  /*0750*/  F2F.F64.F32 R2, R2 ;  /* 0x0000000200027310 */ /* 0x000e360000201800 */
[----:B------:R-:W-:Y:S05]  /*0760*/  @!P0 BRA `(.L_x_55) ;  /* 0x0000000000888947 */ /* 0x000fea0003800000 */
[----:B------:R-:W1:Y:S01]  /*0770*/  S2UR UR6, SR_CgaCtaId ;  /* 0x00000000000679c3 */ /* 0x000e620000008800 */
[----:B------:R-:W-:Y:S01]  /*0780*/  UMOV UR9, 0x400 ;  /* 0x0000040000097882 */ /* 0x000fe20000000000 */
[----:B------:R-:W2:Y:S01]  /*0790*/  LDS R7, [UR18+0x4] ;  /* 0x00000412ff077984 */ /* 0x000ea20008000800 */
[----:B-1----:R-:W-:-:S09]  /*07a0*/  ULEA UR9, UR6, UR9, 0x18 ;  /* 0x0000000906097291 */ /* 0x002fd2000f8ec0ff */
[----:B------:R-:W1:Y:S01]  /*07b0*/  LDS R9, [UR9] ;  /* 0x00000009ff097984 */ /* 0x000e620008000800 */
[----:B--2---:R-:W-:-:S05]  /*07c0*/  IMAD.WIDE R6, R7, 0x4, R4 ;  /* 0x0000000407067825 */ /* 0x004fca00078e0204 */
[----:B------:R-:W2:Y:S01]  /*07d0*/  LDG.E.CONSTANT R0, desc[UR12][R6.64] ;  /* 0x0000000c06007981 */ /* 0x000ea2000c1e9900 */
[----:B-1----:R-:W-:-:S06]  /*07e0*/  IMAD.WIDE R8, R9, 0x4, R4 ;  /* 0x0000000409087825 */ /* 0x002fcc00078e0204 */
[----:B------:R-:W3:Y:S01]  /*07f0*/  LDG.E.CONSTANT R8, desc[UR12][R8.64] ;  /* 0x0000000c08087981 */ /* 0x000ee2000c1e9900 */
[----:B0-----:R-:W0:Y:S01]  /*0800*/  MUFU.RCP64H R11, R3 ;  /* 0x00000003000b7308 */ /* 0x001e220000001800 */
        /* <DEDUP_REMOVED lines=16> */
[----:B------:R-:W-:Y:S01]  /*0910*/  MOV R8, R2 ;  /* 0x0000000200087202 */ /* 0x000fe20000000f00 */
[----:B------:R-:W-:Y:S01]  /*0920*/  IMAD.MOV.U32 R9, RZ, RZ, R3 ;  /* 0x000000ffff097224 */ /* 0x000fe200078e0003 */
[----:B------:R-:W-:-:S07]  /*0930*/  MOV R24, 0x950 ;  /* 0x0000095000187802 */ /* 0x000fce0000000f00 */
[----:B------:R-:W-:Y:S05]  /*0940*/  CALL.REL.NOINC `($__internal_1_$__cuda_sm20_div_rn_f64_full) ;  /* 0x0000000c00007944 */ /* 0x000fea0003c00000 */
[----:B------:R-:W-:Y:S02]  /*0950*/  IMAD.MOV.U32 R4, RZ, RZ, R6 ;  /* 0x000000ffff047224 */ /* 0x000fe400078e0006 */
[----:B------:R-:W-:-:S07]  /*0960*/  IMAD.MOV.U32 R5, RZ, RZ, R7 ;  /* 0x000000ffff057224 */ /* 0x000fce00078e0007 */
.L_x_56:
[----:B------:R-:W-:Y:S02]  /*0970*/  IMAD.MOV.U32 R6, RZ, RZ, R4 ;  /* 0x000000ffff067224 */ /* 0x000fe400078e0004 */
[----:B------:R-:W-:-:S07]  /*0980*/  IMAD.MOV.U32 R7, RZ, RZ, R5 ;  /* 0x000000ffff077224 */ /* 0x000fce00078e0005 */
.L_x_55:
[----:B------:R-:W1:Y:S01]  /*0990*/  LDCU.64 UR6, c[0x0][0x380] ;  /* 0x00007000ff0677ac */ /* 0x000e620008000a00 */
[----:B------:R-:W2:Y:S01]  /*09a0*/  LDC.64 R12, c[0x0][0x3a8] ;  /* 0x0000ea00ff0c7b82 */ /* 0x000ea20000000a00 */
[----:B-1----:R-:W-:-:S04]  /*09b0*/  ULEA UR6, UP0, UR8, UR6, 0x2 ;  /* 0x0000000608067291 */ /* 0x002fc8000f8010ff */
[----:B------:R-:W-:Y:S02]  /*09c0*/  ULEA.HI.X UR7, UR8, UR7, UR10, 0x2, UP0 ;  /* 0x0000000708077291 */ /* 0x000fe400080f140a */
[----:B------:R-:W-:-:S04]  /*09d0*/  IMAD.U32 R8, RZ, RZ, UR6 ;  /* 0x00000006ff087e24 */ /* 0x000fc8000f8e00ff */
[----:B------:R-:W-:Y:S01]  /*09e0*/  IMAD.U32 R9, RZ, RZ, UR7 ;  /* 0x00000007ff097e24 */ /* 0x000fe2000f8e00ff */
[----:B------:R-:W1:Y:S04]  /*09f0*/  LDCU UR6, c[0x0][0x398] ;  /* 0x00007300ff0677ac */ /* 0x000e680008000800 */
[----:B------:R-:W3:Y:S01]  /*0a00*/  LDG.E.CONSTANT R8, desc[UR12][R8.64+-0x4] ;  /* 0xfffffc0c08087981 */ /* 0x000ee2000c1e9900 */
[C---:B------:R-:W-:Y:S01]  /*0a10*/  IADD3 R0, P0, PT, R22.reuse, UR8, RZ ;  /* 0x0000000816007c10 */ /* 0x040fe2000ff1e0ff */
[----:B-1----:R-:W-:Y:S01]  /*0a20*/  UISETP.GE.AND UP0, UPT, UR8, UR6, UPT ;  /* 0x000000060800728c */ /* 0x002fe2000bf06270 */
[----:B---3--:R-:W1:Y:S02]  /*0a30*/  F2F.F64.F32 R4, R8 ;  /* 0x0000000800047310 */ /* 0x008e640000201800 */
[----:B-1----:R-:W-:Y:S01]  /*0a40*/  DMUL R4, R4, R6 ;  /* 0x0000000604047228 */ /* 0x002fe20000000000 */
[----:B------:R-:W-:-:S02]  /*0a50*/  LEA.HI.X.SX32 R7, R22, UR10, 0x1, P0 ;  /* 0x0000000a16077c11 */ /* 0x000fc400080f0eff */
[----:B--2---:R-:W-:-:S03]  /*0a60*/  LEA R6, P0, R0, R12, 0x2 ;  /* 0x0000000c00067211 */ /* 0x004fc600078010ff */
[----:B------:R-:W1:Y:S01]  /*0a70*/  F2F.F32.F64 R11, R4 ;  /* 0x00000004000b7310 */ /* 0x000e620000301000 */
[----:B------:R-:W-:Y:S02]  /*0a80*/  LEA.HI.X R7, R0, R13, R7, 0x2, P0 ;  /* 0x0000000d00077211 */ /* 0x000fe400000f1407 */
[----:B------:R-:W-:-:S03]  /*0a90*/  PLOP3.LUT P0, PT, PT, PT, UP0, 0x80, 0x8 ;  /* 0x000000000008781c */ /* 0x000fc60003f0f008 */
[----:B-1----:R1:W-:Y:S10]  /*0aa0*/  STG.E desc[UR12][R6.64+-0x4], R11 ;  /* 0xfffffc0b06007986 */ /* 0x0023f4000c10190c */
[----:B------:R-:W-:Y:S05]  /*0ab0*/  @P0 EXIT ;  /* 0x000000000000094d */ /* 0x000fea0003800000 */
[----:B------:R-:W-:Y:S01]  /*0ac0*/  UMOV UR6, URZ ;  /* 0x000000ff00067c82 */ /* 0x000fe20008000000 */
[----:B------:R-:W-:-:S05]  /*0ad0*/  UMOV UR7, URZ ;  /* 0x000000ff00077c82 */ /* 0x000fca0008000000 */
.L_x_67:
[----:B------:R-:W2:Y:S02]  /*0ae0*/  LDCU.64 UR10, c[0x0][0x380] ;  /* 0x00007000ff0a77ac */ /* 0x000ea40008000a00 */
[----:B--2---:R-:W-:-:S06]  /*0af0*/  UIMAD.WIDE UR10, UR8, 0x4, UR10 ;  /* 0x00000004080a78a5 */ /* 0x004fcc000f8e020a */
[----:B01----:R-:W-:Y:S02]  /*0b00*/  IMAD.U32 R6, RZ, RZ, UR10 ;  /* 0x0000000aff067e24 */ /* 0x003fe4000f8e00ff */
[----:B------:R-:W-:-:S05]  /*0b10*/  IMAD.U32 R7, RZ, RZ, UR11 ;  /* 0x0000000bff077e24 */ /* 0x000fca000f8e00ff */
[----:B-----5:R1:W5:Y:S01]  /*0b20*/  LDG.E.CONSTANT R20, desc[UR12][R6.64] ;  /* 0x0000000c06147981 */ /* 0x020362000c1e9900 */
[----:B------:R-:W-:-:S09]  /*0b30*/  UISETP.GE.AND UP0, UPT, UR5, 0x1, UPT ;  /* 0x000000010500788c */ /* 0x000fd2000bf06270 */
[----:B-1----:R-:W-:Y:S05]  /*0b40*/  BRA.U !UP0, `(.L_x_57) ;  /* 0x0000000108407547 */ /* 0x002fea000b800000 */
[----:B------:R-:W1:Y:S02]  /*0b50*/  LDC.64 R8, c[0x0][0x380] ;  /* 0x0000e000ff087b82 */ /* 0x000e640000000a00 */
.L_x_58:
[----:B------:R-:W-:-:S04]  /*0b60*/  UIADD3 UR10, UPT, UPT, UR7, UR5, URZ ;  /* 0x00000005070a7290 */ /* 0x000fc8000fffe0ff */
[----:B------:R-:W-:-:S04]  /*0b70*/  UISETP.GT.AND UP0, UPT, UR10, UR16, UPT ;  /* 0x000000100a00728c */ /* 0x000fc8000bf04270 */
[----:B------:R-:W-:-:S04]  /*0b80*/  USEL UR11, UR17, 0xffffffff, UP0 ;  /* 0xffffffff110b7887 */ /* 0x000fc80008000000 */
[----:B------:R-:W-:-:S04]  /*0b90*/  UIADD3 UR11, UPT, UPT, UR10, UR11, URZ ;  /* 0x0000000b0a0b7290 */ /* 0x000fc8000fffe0ff */
[----:B------:R-:W-:-:S09]  /*0ba0*/  ULEA UR11, UR11, UR9, 0x2 ;  /* 0x000000090b0b7291 */ /* 0x000fd2000f8e10ff */
[----:B------:R-:W1:Y:S02]  /*0bb0*/  LDS R7, [UR11] ;  /* 0x0000000bff077984 */ /* 0x000e640008000800 */
[----:B-1----:R-:W-:-:S06]  /*0bc0*/  IMAD.WIDE R6, R7, 0x4, R8 ;  /* 0x0000000407067825 */ /* 0x002fcc00078e0208 */
        /* <DEDUP_REMOVED lines=8> */
.L_x_57:
[----:B------:R-:W-:Y:S01]  /*0c50*/  UIADD3 UR10, UPT, UPT, UR7, UR5, URZ ;  /* 0x00000005070a7290 */ /* 0x000fe2000fffe0ff */
[----:B------:R-:W-:-:S03]  /*0c60*/  MOV R0, UR8 ;  /* 0x0000000800007c02 */ /* 0x000fc60008000f00 */
[----:B------:R-:W-:-:S04]  /*0c70*/  UISETP.GT.AND UP0, UPT, UR10, UR15, UPT ;  /* 0x0000000f0a00728c */ /* 0x000fc8000bf04270 */
[----:B------:R-:W-:Y:S02]  /*0c80*/  USEL UR11, UR16, URZ, UP0 ;  /* 0x000000ff100b7287 */ /* 0x000fe40008000000 */
[----:B------:R-:W-:Y:S02]  /*0c90*/  UISETP.GE.AND UP0, UPT, UR4, 0x1, UPT ;  /* 0x000000010400788c */ /* 0x000fe4000bf06270 */
[----:B------:R-:W-:Y:S02]  /*0ca0*/  UIADD3 UR11, UPT, UPT, UR10, -UR11, URZ ;  /* 0x8000000b0a0b7290 */ /* 0x000fe4000fffe0ff */
[----:B------:R-:W-:Y:S02]  /*0cb0*/  UIADD3 UR10, UPT, UPT, UR5, 0x1, URZ ;  /* 0x00000001050a7890 */ /* 0x000fe4000fffe0ff */
[----:B------:R-:W-:-:S09]  /*0cc0*/  ULEA UR11, UR11, UR9, 0x2 ;  /* 0x000000090b0b7291 */ /* 0x000fd2000f8e10ff */
[----:B------:R1:W-:Y:S01]  /*0cd0*/  STS [UR11], R0 ;  /* 0x00000000ff007988 */ /* 0x0003e2000800080b */
[----:B------:R-:W-:Y:S05]  /*0ce0*/  BRA.U !UP0, `(.L_x_59) ;  /* 0x0000000108407547 */ /* 0x000fea000b800000 */
[----:B------:R-:W2:Y:S02]  /*0cf0*/  LDC.64 R8, c[0x0][0x380] ;  /* 0x0000e000ff087b82 */ /* 0x000ea40000000a00 */
.L_x_60:
[----:B------:R-:W-:-:S04]  /*0d00*/  UIADD3 UR11, UPT, UPT, UR6, UR4, URZ ;  /* 0x00000004060b7290 */ /* 0x000fc8000fffe0ff */
[----:B------:R-:W-:-:S04]  /*0d10*/  UISETP.GT.AND UP0, UPT, UR11, UR16, UPT ;  /* 0x000000100b00728c */ /* 0x000fc8000bf04270 */
[----:B------:R-:W-:-:S04]  /*0d20*/  USEL UR14, UR17, 0xffffffff, UP0 ;  /* 0xffffffff110e7887 */ /* 0x000fc80008000000 */
[----:B------:R-:W-:-:S04]  /*0d30*/  UIADD3 UR14, UPT, UPT, UR11, UR14, URZ ;  /* 0x0000000e0b0e7290 */ /* 0x000fc8000fffe0ff */
[----:B------:R-:W-:-:S09]  /*0d40*/  ULEA UR14, UR14, UR18, 0x2 ;  /* 0x000000120e0e7291 */ /* 0x000fd2000f8e10ff */
[----:B------:R-:W2:Y:S02]  /*0d50*/  LDS R7, [UR14+0x4] ;  /* 0x0000040eff077984 */ /* 0x000ea40008000800 */
[----:B--2---:R-:W-:-:S06]  /*0d60*/  IMAD.WIDE R6, R7, 0x4, R8 ;  /* 0x0000000407067825 */ /* 0x004fcc00078e0208 */
        /* <DEDUP_REMOVED lines=8> */
.L_x_59:
[----:B------:R-:W-:Y:S01]  /*0df0*/  UIADD3 UR11, UPT, UPT, UR6, UR4, URZ ;  /* 0x00000004060b7290 */ /* 0x000fe2000fffe0ff */
[----:B-1----:R-:W-:Y:S01]  /*0e00*/  IMAD.U32 R0, RZ, RZ, UR8 ;  /* 0x00000008ff007e24 */ /* 0x002fe2000f8e00ff */
[----:B------:R-:W-:Y:S02]  /*0e10*/  UIADD3 UR19, UPT, UPT, UR8, 0x1, URZ ;  /* 0x0000000108137890 */ /* 0x000fe4000fffe0ff */
[----:B------:R-:W-:Y:S02]  /*0e20*/  UISETP.GT.AND UP0, UPT, UR11, UR15, UPT ;  /* 0x0000000f0b00728c */ /* 0x000fe4000bf04270 */
[----:B------:R-:W-:Y:S02]  /*0e30*/  UIADD3 UR20, UPT, UPT, -UR15, UR19, URZ ;  /* 0x000000130f147290 */ /* 0x000fe4000fffe1ff */
[----:B------:R-:W-:Y:S02]  /*0e40*/  USEL UR14, UR16, URZ, UP0 ;  /* 0x000000ff100e7287 */ /* 0x000fe40008000000 */
[----:B------:R-:W-:-:S02]  /*0e50*/  UISETP.GE.AND UP0, UPT, UR5, URZ, UPT ;  /* 0x000000ff0500728c */ /* 0x000fc4000bf06270 */
[----:B------:R-:W-:Y:S02]  /*0e60*/  UIADD3 UR14, UPT, UPT, UR11, -UR14, URZ ;  /* 0x8000000e0b0e7290 */ /* 0x000fe4000fffe0ff */
[----:B------:R-:W-:Y:S02]  /*0e70*/  UIADD3 UR11, UPT, UPT, UR4, 0x1, URZ ;  /* 0x00000001040b7890 */ /* 0x000fe4000fffe0ff */
[----:B------:R-:W-:-:S09]  /*0e80*/  ULEA UR14, UR14, UR18, 0x2 ;  /* 0x000000120e0e7291 */ /* 0x000fd2000f8e10ff */
[----:B------:R1:W-:Y:S01]  /*0e90*/  STS [UR14+0x4], R0 ;  /* 0x00000400ff007988 */ /* 0x0003e2000800080e */
[----:B------:R-:W-:Y:S05]  /*0ea0*/  BRA.U !UP0, `(.L_x_61) ;  /* 0x00000001083c7547 */ /* 0x000fea000b800000 */
[----:B------:R-:W-:-:S04]  /*0eb0*/  UISETP.LT.AND UP0, UPT, UR10, 0x1, UPT ;  /* 0x000000010a00788c */ /* 0x000fc8000bf01270 */
[----:B------:R-:W-:-:S04]  /*0ec0*/  USEL UR5, UR10, 0x1, UP0 ;  /* 0x000000010a057887 */ /* 0x000fc80008000000 */
[----:B------:R-:W-:-:S12]  /*0ed0*/  UIADD3 UR14, UPT, UPT, UR5, -0x1, URZ ;  /* 0xffffffff050e7890 */ /* 0x000fd8000fffe0ff */
.L_x_62:
[----:B------:R-:W-:-:S09]  /*0ee0*/  ULEA UR5, UR7, UR9, 0x2 ;  /* 0x0000000907057291 */ /* 0x000fd2000f8e10ff */
[----:B-1----:R-:W1:Y:S02]  /*0ef0*/  LDS R0, [UR5] ;  /* 0x00000005ff007984 */ /* 0x002e640008000800 */
[----:B-1----:R-:W-:-:S13]  /*0f00*/  ISETP.GE.AND P0, PT, R0, UR20, PT ;  /* 0x0000001400007c0c */ /* 0x002fda000bf06270 */
[----:B------:R-:W-:Y:S05]  /*0f10*/  @P0 BRA `(.L_x_61) ;  /* 0x0000000000200947 */ /* 0x000fea0003800000 */
[----:B------:R-:W-:Y:S02]  /*0f20*/  UISETP.NE.AND UP0, UPT, UR7, UR15, UPT ;  /* 0x0000000f0700728c */ /* 0x000fe4000bf05270 */
[----:B------:R-:W-:Y:S02]  /*0f30*/  UIADD3 UR7, UPT, UPT, UR7, 0x1, URZ ;  /* 0x0000000107077890 */ /* 0x000fe4000fffe0ff */
[----:B------:R-:W-:Y:S02]  /*0f40*/  UIADD3 UR5, UPT, UPT, UR10, -0x1, URZ ;  /* 0xffffffff0a057890 */ /* 0x000fe4000fffe0ff */
[----:B------:R-:W-:Y:S02]  /*0f50*/  USEL UR7, UR7, URZ, UP0 ;  /* 0x000000ff07077287 */ /* 0x000fe40008000000 */
[----:B------:R-:W-:-:S03]  /*0f60*/  UISETP.GT.AND UP0, UPT, UR10, 0x1, UPT ;  /* 0x000000010a00788c */ /* 0x000fc6000bf04270 */
[----:B------:R-:W-:-:S06]  /*0f70*/  UMOV UR10, UR5 ;  /* 0x00000005000a7c82 */ /* 0x000fcc0008000000 */
[----:B------:R-:W-:Y:S05]  /*0f80*/  BRA.U UP0, `(.L_x_62) ;  /* 0xfffffffd00d47547 */ /* 0x000fea000b83ffff */
[----:B------:R-:W-:-:S05]  /*0f90*/  UMOV UR10, UR14 ;  /* 0x0000000e000a7c82 */ /* 0x000fca0008000000 */
.L_x_61:
[----:B------:R-:W-:-:S09]  /*0fa0*/  UISETP.GE.AND UP0, UPT, UR4, URZ, UPT ;  /* 0x000000ff0400728c */ /* 0x000fd2000bf06270 */
[----:B------:R-:W-:Y:S05]  /*0fb0*/  BRA.U !UP0, `(.L_x_63) ;  /* 0x00000001083c7547 */ /* 0x000fea000b800000 */
[----:B------:R-:W-:-:S04]  /*0fc0*/  UISETP.LT.AND UP0, UPT, UR11, 0x1, UPT ;  /* 0x000000010b00788c */ /* 0x000fc8000bf01270 */
[----:B------:R-:W-:-:S04]  /*0fd0*/  USEL UR4, UR11, 0x1, UP0 ;  /* 0x000000010b047887 */ /* 0x000fc80008000000 */
[----:B------:R-:W-:-:S12]  /*0fe0*/  UIADD3 UR5, UPT, UPT, UR4, -0x1, URZ ;  /* 0xffffffff04057890 */ /* 0x000fd8000fffe0ff */
.L_x_64:
[----:B------:R-:W-:-:S09]  /*0ff0*/  ULEA UR4, UR6, UR18, 0x2 ;  /* 0x0000001206047291 */ /* 0x000fd2000f8e10ff */
[----:B-1----:R-:W1:Y:S02]  /*1000*/  LDS R0, [UR4+0x4] ;  /* 0x00000404ff007984 */ /* 0x002e640008000800 */
        /* <DEDUP_REMOVED lines=10> */
.L_x_63:
[----:B------:R-:W2:Y:S01]  /*10b0*/  LDCU.64 UR4, c[0x0][0x388] ;  /* 0x00007100ff0477ac */ /* 0x000ea20008000a00 */
[----:B------:R-:W-:Y:S02]  /*10c0*/  UIADD3 UR14, UPT, UPT, -UR15, UR8, URZ ;  /* 0x000000080f0e7290 */ /* 0x000fe4000fffe1ff */
[----:B--2---:R-:W-:Y:S02]  /*10d0*/  UIMAD.WIDE UR20, UR8, 0x4, UR4 ;  /* 0x00000004081478a5 */ /* 0x004fe4000f8e0204 */
[----:B------:R-:W-:-:S04]  /*10e0*/  UIMAD.WIDE UR4, UR14, 0x4, UR4 ;  /* 0x000000040e0478a5 */ /* 0x000fc8000f8e0204 */
[----:B------:R-:W-:Y:S02]  /*10f0*/  IMAD.U32 R10, RZ, RZ, UR20 ;  /* 0x00000014ff0a7e24 */ /* 0x000fe4000f8e00ff */
[----:B------:R-:W-:Y:S02]  /*1100*/  IMAD.U32 R11, RZ, RZ, UR21 ;  /* 0x00000015ff0b7e24 */ /* 0x000fe4000f8e00ff */
[----:B------:R-:W-:-:S03]  /*1110*/  IMAD.U32 R12, RZ, RZ, UR4 ;  /* 0x00000004ff0c7e24 */ /* 0x000fc6000f8e00ff */
[----:B-1----:R-:W2:Y:S01]  /*1120*/  LDG.E.CONSTANT R0, desc[UR12][R10.64] ;  /* 0x0000000c0a007981 */ /* 0x002ea2000c1e9900 */
[----:B------:R-:W-:Y:S02]  /*1130*/  IMAD.U32 R15, RZ, RZ, UR5 ;  /* 0x00000005ff0f7e24 */ /* 0x000fe4000f8e00ff */
[----:B------:R-:W-:Y:S02]  /*1140*/  IMAD.U32 R13, RZ, RZ, UR5 ;  /* 0x00000005ff0d7e24 */ /* 0x000fe4000f8e00ff */
[----:B------:R-:W-:-:S03]  /*1150*/  IMAD.U32 R14, RZ, RZ, UR4 ;  /* 0x00000004ff0e7e24 */ /* 0x000fc6000f8e00ff */
[----:B------:R-:W3:Y:S04]  /*1160*/  LDG.E.CONSTANT R12, desc[UR12][R12.64] ;  /* 0x0000000c0c0c7981 */ /* 0x000ee8000c1e9900 */
[----:B------:R-:W3:Y:S01]  /*1170*/  LDG.E.CONSTANT R15, desc[UR12][R14.64+-0x4] ;  /* 0xfffffc0c0e0f7981 */ /* 0x000ee2000c1e9900 */
[----:B------:R-:W-:-:S04]  /*1180*/  UISETP.NE.AND UP0, UPT, UR11, URZ, UPT ;  /* 0x000000ff0b00728c */ /* 0x000fc8000bf05270 */
[----:B------:R-:W-:Y:S01]  /*1190*/  UISETP.EQ.OR UP0, UPT, UR10, URZ, !UP0 ;  /* 0x000000ff0a00728c */ /* 0x000fe2000c702670 */
[----:B--2---:R-:W-:-:S06]  /*11a0*/  FADD R6, R0, -R21 ;  /* 0x8000001500067221 */ /* 0x004fcc0000000000 */
[----:B------:R-:W0:Y:S01]  /*11b0*/  F2F.F64.F32 R6, R6 ;  /* 0x0000000600067310 */ /* 0x000e220000201800 */
[----:B---3--:R-:W-:-:S07]  /*11c0*/  FADD R8, R12, -R15 ;  /* 0x8000000f0c087221 */ /* 0x008fce0000000000 */
[----:B------:R-:W1:Y:S01]  /*11d0*/  F2F.F64.F32 R8, R8 ;  /* 0x0000000800087310 */ /* 0x000e620000201800 */
[----:B0-----:R-:W-:-:S08]  /*11e0*/  DADD R2, R6, R2 ;  /* 0x0000000006027229 */ /* 0x001fd00000000002 */
[----:B-1----:R-:W-:Y:S01]  /*11f0*/  DADD R2, -R8, R2 ;  /* 0x0000000008027229 */ /* 0x002fe20000000102 */
[----:B------:R-:W-:Y:S10]  /*1200*/  BRA.U UP0, `(.L_x_65) ;  /* 0x0000000100b07547 */ /* 0x000ff4000b800000 */
[----:B------:R-:W-:Y:S01]  /*1210*/  DSETP.NEU.AND P0, PT, R2, RZ, PT ;  /* 0x000000ff0200722a */ /* 0x000fe20003f0d000 */
[----:B------:R-:W-:-:S13]  /*1220*/  CS2R R6, SRZ ;  /* 0x0000000000067805 */ /* 0x000fda000001ff00 */
[----:B------:R-:W-:Y:S05]  /*1230*/  @!P0 BRA `(.L_x_66) ;  /* 0x0000000000808947 */ /* 0x000fea0003800000 */
[----:B------:R-:W-:Y:S01]  /*1240*/  ULEA UR5, UR6, UR18, 0x2 ;  /* 0x0000001206057291 */ /* 0x000fe2000f8e10ff */
[----:B------:R-:W0:Y:S01]  /*1250*/  LDC.64 R10, c[0x0][0x380] ;  /* 0x0000e000ff0a7b82 */ /* 0x000e220000000a00 */
[----:B------:R-:W-:-:S07]  /*1260*/  ULEA UR4, UR7, UR9, 0x2 ;  /* 0x0000000907047291 */ /* 0x000fce000f8e10ff */
[----:B------:R-:W0:Y:S04]  /*1270*/  LDS R7, [UR5+0x4] ;  /* 0x00000405ff077984 */ /* 0x000e280008000800 */
[----:B------:R-:W1:Y:S01]  /*1280*/  LDS R9, [UR4] ;  /* 0x00000004ff097984 */ /* 0x000e620008000800 */
[----:B0-----:R-:W-:-:S04]  /*1290*/  IMAD.WIDE R6, R7, 0x4, R10 ;  /* 0x0000000407067825 */ /* 0x001fc800078e020a */
[----:B-1----:R-:W-:Y:S01]  /*12a0*/  IMAD.WIDE R10, R9, 0x4, R10 ;  /* 0x00000004090a7825 */ /* 0x002fe200078e020a */
[----:B------:R-:W2:Y:S05]  /*12b0*/  LDG.E.CONSTANT R18, desc[UR12][R6.64] ;  /* 0x0000000c06127981 */ /* 0x000eaa000c1e9900 */
        /* <DEDUP_REMOVED lines=23> */
[----:B-----5:R-:W-:Y:S05]  /*1430*/  CALL.REL.NOINC `($__internal_1_$__cuda_sm20_div_rn_f64_full) ;  /* 0x0000000000447944 */ /* 0x020fea0003c00000 */
.L_x_66:
[----:B-----5:R-:W0:Y:S01]  /*1440*/  F2F.F64.F32 R20, R20 ;  /* 0x0000001400147310 */ /* 0x020e220000201800 */
[----:B------:R-:W-:Y:S01]  /*1450*/  DADD R8, -R6, 1 ;  /* 0x3ff0000006087429 */ /* 0x000fe20000000100 */
[----:B------:R-:W1:Y:S01]  /*1460*/  LDC.64 R10, c[0x0][0x3a8] ;  /* 0x0000ea00ff0a7b82 */ /* 0x000e620000000a00 */
[----:B0-----:R-:W-:-:S08]  /*1470*/  DMUL R6, R20, R6 ;  /* 0x0000000614067228 */ /* 0x001fd00000000000 */
[----:B------:R-:W-:Y:S01]  /*1480*/  DFMA R4, R4, R8, R6 ;  /* 0x000000080404722b */ /* 0x000fe20000000006 */
[----:B------:R-:W-:-:S05]  /*1490*/  VIADD R7, R22, UR8 ;  /* 0x0000000816077c36 */ /* 0x000fca0008000000 */
[----:B------:R-:W0:Y:S01]  /*14a0*/  F2F.F32.F64 R9, R4 ;  /* 0x0000000400097310 */ /* 0x000e220000301000 */
[----:B-1----:R-:W-:-:S05]  /*14b0*/  IMAD.WIDE R6, R7, 0x4, R10 ;  /* 0x0000000407067825 */ /* 0x002fca00078e020a */
[----:B0-----:R0:W-:Y:S02]  /*14c0*/  STG.E desc[UR12][R6.64], R9 ;  /* 0x0000000906007986 */ /* 0x0011e4000c10190c */
.L_x_65:
[----:B------:R-:W1:Y:S01]  /*14d0*/  LDCU UR4, c[0x0][0x398] ;  /* 0x00007300ff0477ac */ /* 0x000e620008000800 */
[----:B------:R-:W-:Y:S01]  /*14e0*/  IMAD.MOV.U32 R21, RZ, RZ, R0 ;  /* 0x000000ffff157224 */ /* 0x000fe200078e0000 */
[----:B------:R-:W-:Y:S01]  /*14f0*/  UMOV UR8, UR19 ;  /* 0x0000001300087c82 */ /* 0x000fe20008000000 */
[----:B------:R-:W-:Y:S01]  /*1500*/  UMOV UR5, UR10 ;  /* 0x0000000a00057c82 */ /* 0x000fe20008000000 */
[----:B-1----:R-:W-:-:S03]  /*1510*/  UISETP.GE.AND UP0, UPT, UR19, UR4, UPT ;  /* 0x000000041300728c */ /* 0x002fc6000bf06270 */
[----:B------:R-:W-:-:S06]  /*1520*/  UMOV UR4, UR11 ;  /* 0x0000000b00047c82 */ /* 0x000fcc0008000000 */
[----:B------:R-:W-:Y:S05]  /*1530*/  BRA.U !UP0, `(.L_x_67) ;  /* 0xfffffff508687547 */ /* 0x000fea000b83ffff */
[----:B------:R-:W-:Y:S05]  /*1540*/  EXIT ;  /* 0x000000000000794d */ /* 0x000fea0003800000 */
        .weak           $__internal_1_$__cuda_sm20_div_rn_f64_full
        .type           $__internal_1_$__cuda_sm20_div_rn_f64_full,@function
        .size           $__internal_1_$__cuda_sm20_div_rn_f64_full,(.L_x_121 - $__internal_1_$__cuda_sm20_div_rn_f64_full)
$__internal_1_$__cuda_sm20_div_rn_f64_full:
[C---:B------:R-:W-:Y:S01]  /*1550*/  FSETP.GEU.AND P0, PT, |R9|.reuse, 1.469367938527859385e-39, PT ;  /* 0x001000000900780b */ /* 0x040fe20003f0e200 */
[----:B------:R-:W-:Y:S01]  /*1560*/  IMAD.MOV.U32 R14, RZ, RZ, 0x1 ;  /* 0x00000001ff0e7424 */ /* 0x000fe200078e00ff */
[C---:B------:R-:W-:Y:S01]  /*1570*/  LOP3.LUT R6, R9.reuse, 0x800fffff, RZ, 0xc0, !PT ;  /* 0x800fffff09067812 */ /* 0x040fe200078ec0ff */
[----:B------:R-:W-:Y:S01]  /*1580*/  IMAD.MOV.U32 R25, RZ, RZ, 0x1ca00000 ;  /* 0x1ca00000ff197424 */ /* 0x000fe200078e00ff */
[----:B------:R-:W-:Y:S02]  /*1590*/  LOP3.LUT R26, R9, 0x7ff00000, RZ, 0xc0, !PT ;  /* 0x7ff00000091a7812 */ /* 0x000fe400078ec0ff */
[----:B------:R-:W-:Y:S01]  /*15a0*/  LOP3.LUT R7, R6, 0x3ff00000, RZ, 0xfc, !PT ;  /* 0x3ff0000006077812 */ /* 0x000fe200078efcff */
[----:B------:R-:W-:Y:S01]  /*15b0*/  IMAD.MOV.U32 R6, RZ, RZ, R8 ;  /* 0x000000ffff067224 */ /* 0x000fe200078e0008 */
[----:B------:R-:W-:-:S04]  /*15c0*/  LOP3.LUT R23, R11, 0x7ff00000, RZ, 0xc0, !PT ;  /* 0x7ff000000b177812 */ /* 0x000fc800078ec0ff */
[----:B------:R-:W-:Y:S01]  /*15d0*/  ISETP.GE.U32.AND P1, PT, R23, R26, PT ;  /* 0x0000001a1700720c */ /* 0x000fe20003f26070 */
[----:B------:R-:W-:-:S06]  /*15e0*/  @!P0 DMUL R6, R8, 8.98846567431157953865e+307 ;  /* 0x7fe0000008068828 */ /* 0x000fcc0000000000 */
[----:B------:R-:W0:Y:S02]  /*15f0*/  MUFU.RCP64H R15, R7 ;  /* 0x00000007000f7308 */ /* 0x000e240000001800 */
[----:B0-----:R-:W-:-:S08]  /*1600*/  DFMA R12, R14, -R6, 1 ;  /* 0x3ff000000e0c742b */ /* 0x001fd00000000806 */
[----:B------:R-:W-:-:S08]  /*1610*/  DFMA R12, R12, R12, R12 ;  /* 0x0000000c0c0c722b */ /* 0x000fd0000000000c */
[----:B------:R-:W-:Y:S01]  /*1620*/  DFMA R14, R14, R12, R14 ;  /* 0x0000000c0e0e722b */ /* 0x000fe2000000000e */
[----:B------:R-:W-:Y:S01]  /*1630*/  SEL R13, R25, 0x63400000, !P1 ;  /* 0x63400000190d7807 */ /* 0x000fe20004800000 */
[----:B------:R-:W-:Y:S01]  /*1640*/  IMAD.MOV.U32 R12, RZ, RZ, R10 ;  /* 0x000000ffff0c7224 */ /* 0x000fe200078e000a */
[----:B------:R-:W-:Y:S02]  /*1650*/  FSETP.GEU.AND P1, PT, |R11|, 1.469367938527859385e-39, PT ;  /* 0x001000000b00780b */ /* 0x000fe40003f2e200 */
[----:B------:R-:W-:-:S03]  /*1660*/  LOP3.LUT R13, R13, 0x800fffff, R11, 0xf8, !PT ;  /* 0x800fffff0d0d7812 */ /* 0x000fc600078ef80b */
[----:B------:R-:W-:-:S08]  /*1670*/  DFMA R16, R14, -R6, 1 ;  /* 0x3ff000000e10742b */ /* 0x000fd00000000806 */
[----:B------:R-:W-:Y:S01]  /*1680*/  DFMA R14, R14, R16, R14 ;  /* 0x000000100e0e722b */ /* 0x000fe2000000000e */
[----:B------:R-:W-:Y:S10]  /*1690*/  @P1 BRA `(.L_x_68) ;  /* 0x0000000000201947 */ /* 0x000ff40003800000 */
[----:B------:R-:W-:-:S04]  /*16a0*/  LOP3.LUT R16, R9, 0x7ff00000, RZ, 0xc0, !PT ;  /* 0x7ff0000009107812 */ /* 0x000fc800078ec0ff */
[----:B------:R-:W-:Y:S01]  /*16b0*/  ISETP.GE.U32.AND P1, PT, R23, R16, PT ;  /* 0x000000101700720c */ /* 0x000fe20003f26070 */
[----:B------:R-:W-:-:S03]  /*16c0*/  IMAD.MOV.U32 R16, RZ, RZ, RZ ;  /* 0x000000ffff107224 */ /* 0x000fc600078e00ff */
[----:B------:R-:W-:-:S04]  /*16d0*/  SEL R17, R25, 0x63400000, !P1 ;  /* 0x6340000019117807 */ /* 0x000fc80004800000 */
[----:B------:R-:W-:-:S04]  /*16e0*/  LOP3.LUT R17, R17, 0x80000000, R11, 0xf8, !PT ;  /* 0x8000000011117812 */ /* 0x000fc800078ef80b */
[----:B------:R-:W-:-:S06]  /*16f0*/  LOP3.LUT R17, R17, 0x100000, RZ, 0xfc, !PT ;  /* 0x0010000011117812 */ /* 0x000fcc00078efcff */
[----:B------:R-:W-:-:S10]  /*1700*/  DFMA R12, R12, 2, -R16 ;  /* 0x400000000c0c782b */ /* 0x000fd40000000810 */
[----:B------:R-:W-:-:S07]  /*1710*/  LOP3.LUT R23, R13, 0x7ff00000, RZ, 0xc0, !PT ;  /* 0x7ff000000d177812 */ /* 0x000fce00078ec0ff */
.L_x_68:
[----:B------:R-:W-:Y:S01]  /*1720*/  IADD3 R27, PT, PT, R23, -0x1, RZ ;  /* 0xffffffff171b7810 */ /* 0x000fe20007ffe0ff */
[----:B------:R-:W-:Y:S01]  /*1730*/  DMUL R16, R14, R12 ;  /* 0x0000000c0e107228 */ /* 0x000fe20000000000 */
[----:B------:R-:W-:Y:S02]  /*1740*/  @!P0 LOP3.LUT R26, R7, 0x7ff00000, RZ, 0xc0, !PT ;  /* 0x7ff00000071a8812 */ /* 0x000fe400078ec0ff */
[----:B------:R-:W-:-:S03]  /*1750*/  ISETP.GT.U32.AND P0, PT, R27, 0x7feffffe, PT ;  /* 0x7feffffe1b00780c */ /* 0x000fc60003f04070 */
[----:B------:R-:W-:Y:S02]  /*1760*/  VIADD R27, R26, 0xffffffff ;  /* 0xffffffff1a1b7836 */ /* 0x000fe40000000000 */
[----:B------:R-:W-:-:S03]  /*1770*/  DFMA R18, R16, -R6, R12 ;  /* 0x800000061012722b */ /* 0x000fc6000000000c */
[----:B------:R-:W-:-:S05]  /*1780*/  ISETP.GT.U32.OR P0, PT, R27, 0x7feffffe, P0 ;  /* 0x7feffffe1b00780c */ /* 0x000fca0000704470 */
[----:B------:R-:W-:-:S08]  /*1790*/  DFMA R18, R14, R18, R16 ;  /* 0x000000120e12722b */ /* 0x000fd00000000010 */
[----:B------:R-:W-:Y:S05]  /*17a0*/  @P0 BRA `(.L_x_69) ;  /* 0x0000000000700947 */ /* 0x000fea0003800000 */
[----:B------:R-:W-:Y:S02]  /*17b0*/  LOP3.LUT R14, R11, 0x7ff00000, RZ, 0xc0, !PT ;  /* 0x7ff000000b0e7812 */ /* 0x000fe400078ec0ff */
[----:B------:R-:W-:-:S04]  /*17c0*/  LOP3.LUT R11, R9, 0x7ff00000, RZ, 0xc0, !PT ;  /* 0x7ff00000090b7812 */ /* 0x000fc800078ec0ff */
[CC--:B------:R-:W-:Y:S02]  /*17d0*/  VIADDMNMX R10, R14.reuse, -R11.reuse, 0xb9600000, !PT ;  /* 0xb96000000e0a7446 */ /* 0x0c0fe4000780090b */
[----:B------:R-:W-:Y:S02]  /*17e0*/  ISETP.GE.U32.AND P0, PT, R14, R11, PT ;  /* 0x0000000b0e00720c */ /* 0x000fe40003f06070 */
[----:B------:R-:W-:Y:S02]  /*17f0*/  VIMNMX R10, PT, PT, R10, 0x46a00000, PT ;  /* 0x46a000000a0a7848 */ /* 0x000fe40003fe0100 */
[----:B------:R-:W-:-:S05]  /*1800*/  SEL R25, R25, 0x63400000, !P0 ;  /* 0x6340000019197807 */ /* 0x000fca0004000000 */
[----:B------:R-:W-:Y:S02]  /*1810*/  IMAD.IADD R16, R10, 0x1, -R25 ;  /* 0x000000010a107824 */ /* 0x000fe400078e0a19 */
[----:B------:R-:W-:Y:S02]  /*1820*/  IMAD.MOV.U32 R10, RZ, RZ, RZ ;  /* 0x000000ffff0a7224 */ /* 0x000fe400078e00ff */
[----:B------:R-:W-:-:S06]  /*1830*/  VIADD R11, R16, 0x7fe00000 ;  /* 0x7fe00000100b7836 */ /* 0x000fcc0000000000 */
        /* <DEDUP_REMOVED lines=10> */
[----:B------:R-:W-:Y:S01]  /*18e0*/  DMUL.RP R10, R18, R10 ;  /* 0x0000000a120a7228 */ /* 0x000fe20000008000 */
[----:B------:R-:W-:-:S06]  /*18f0*/  IMAD.MOV.U32 R6, RZ, RZ, RZ ;  /* 0x000000ffff067224 */ /* 0x000fcc00078e00ff */
[----:B------:R-:W-:-:S03]  /*1900*/  DFMA R6, R14, -R6, R18 ;  /* 0x800000060e06722b */ /* 0x000fc60000000012 */
[----:B------:R-:W-:-:S03]  /*1910*/  LOP3.LUT R9, R11, R9, RZ, 0x3c, !PT ;  /* 0x000000090b097212 */ /* 0x000fc600078e3cff */
[----:B------:R-:W-:-:S04]  /*1920*/  IADD3 R6, PT, PT, -R16, -0x43300000, RZ ;  /* 0xbcd0000010067810 */ /* 0x000fc80007ffe1ff */
[----:B------:R-:W-:-:S04]  /*1930*/  FSETP.NEU.AND P0, PT, |R7|, R6, PT ;  /* 0x000000060700720b */ /* 0x000fc80003f0d200 */
[----:B------:R-:W-:Y:S02]  /*1940*/  FSEL R14, R10, R14, !P0 ;  /* 0x0000000e0a0e7208 */ /* 0x000fe40004000000 */
[----:B------:R-:W-:Y:S01]  /*1950*/  FSEL R15, R9, R15, !P0 ;  /* 0x0000000f090f7208 */ /* 0x000fe20004000000 */
[----:B------:R-:W-:Y:S06]  /*1960*/  BRA `(.L_x_70) ;  /* 0x0000000000547947 */ /* 0x000fec0003800000 */
.L_x_69:
[----:B------:R-:W-:-:S14]  /*1970*/  DSETP.NAN.AND P0, PT, R10, R10, PT ;  /* 0x0000000a0a00722a */ /* 0x000fdc0003f08000 */
[----:B------:R-:W-:Y:S05]  /*1980*/  @P0 BRA `(.L_x_71) ;  /* 0x0000000000440947 */ /* 0x000fea0003800000 */
[----:B------:R-:W-:-:S14]  /*1990*/  DSETP.NAN.AND P0, PT, R8, R8, PT ;  /* 0x000000080800722a */ /* 0x000fdc0003f08000 */
[----:B------:R-:W-:Y:S05]  /*19a0*/  @P0 BRA `(.L_x_72) ;  /* 0x0000000000300947 */ /* 0x000fea0003800000 */
[----:B------:R-:W-:Y:S01]  /*19b0*/  ISETP.NE.AND P0, PT, R23, R26, PT ;  /* 0x0000001a1700720c */ /* 0x000fe20003f05270 */
[----:B------:R-:W-:Y:S02]  /*19c0*/  IMAD.MOV.U32 R14, RZ, RZ, 0x0 ;  /* 0x00000000ff0e7424 */ /* 0x000fe400078e00ff */
[----:B------:R-:W-:-:S10]  /*19d0*/  IMAD.MOV.U32 R15, RZ, RZ, -0x80000 ;  /* 0xfff80000ff0f7424 */ /* 0x000fd400078e00ff */
[----:B------:R-:W-:Y:S05]  /*19e0*/  @!P0 BRA `(.L_x_70) ;  /* 0x0000000000348947 */ /* 0x000fea0003800000 */
[----:B------:R-:W-:Y:S02]  /*19f0*/  ISETP.NE.AND P0, PT, R23, 0x7ff00000, PT ;  /* 0x7ff000001700780c */ /* 0x000fe40003f05270 */
[----:B------:R-:W-:Y:S02]  /*1a00*/  LOP3.LUT R15, R11, 0x80000000, R9, 0x48, !PT ;  /* 0x800000000b0f7812 */ /* 0x000fe400078e4809 */
[----:B------:R-:W-:-:S13]  /*1a10*/  ISETP.EQ.OR P0, PT, R26, RZ, !P0 ;  /* 0x000000ff1a00720c */ /* 0x000fda0004702670 */
[----:B------:R-:W-:Y:S02]  /*1a20*/  @P0 LOP3.LUT R6, R15, 0x7ff00000, RZ, 0xfc, !PT ;  /* 0x7ff000000f060812 */ /* 0x000fe400078efcff */
[----:B------:R-:W-:Y:S01]  /*1a30*/  @!P0 MOV R14, RZ ;  /* 0x000000ff000e8202 */ /* 0x000fe20000000f00 */
[----:B------:R-:W-:Y:S02]  /*1a40*/  @P0 IMAD.MOV.U32 R14, RZ, RZ, RZ ;  /* 0x000000ffff0e0224 */ /* 0x000fe400078e00ff */
[----:B------:R-:W-:Y:S01]  /*1a50*/  @P0 IMAD.MOV.U32 R15, RZ, RZ, R6 ;  /* 0x000000ffff0f0224 */ /* 0x000fe200078e0006 */
[----:B------:R-:W-:Y:S06]  /*1a60*/  BRA `(.L_x_70) ;  /* 0x0000000000147947 */ /* 0x000fec0003800000 */
.L_x_72:
[----:B------:R-:W-:Y:S01]  /*1a70*/  LOP3.LUT R15, R9, 0x80000, RZ, 0xfc, !PT ;  /* 0x00080000090f7812 */ /* 0x000fe200078efcff */
[----:B------:R-:W-:Y:S01]  /*1a80*/  IMAD.MOV.U32 R14, RZ, RZ, R8 ;  /* 0x000000ffff0e7224 */ /* 0x000fe200078e0008 */
[----:B------:R-:W-:Y:S06]  /*1a90*/  BRA `(.L_x_70) ;  /* 0x0000000000087947 */ /* 0x000fec0003800000 */
.L_x_71:
[----:B------:R-:W-:Y:S01]  /*1aa0*/  LOP3.LUT R15, R11, 0x80000, RZ, 0xfc, !PT ;  /* 0x000800000b0f7812 */ /* 0x000fe200078efcff */
[----:B------:R-:W-:-:S07]  /*1ab0*/  IMAD.MOV.U32 R14, RZ, RZ, R10 ;  /* 0x000000ffff0e7224 */ /* 0x000fce00078e000a */
.L_x_70:
[----:B------:R-:W-:Y:S02]  /*1ac0*/  IMAD.MOV.U32 R25, RZ, RZ, 0x0 ;  /* 0x00000000ff197424 */ /* 0x000fe400078e00ff */
[----:B------:R-:W-:Y:S02]  /*1ad0*/  IMAD.MOV.U32 R6, RZ, RZ, R14 ;  /* 0x000000ffff067224 */ /* 0x000fe400078e000e */
[----:B------:R-:W-:Y:S01]  /*1ae0*/  IMAD.MOV.U32 R7, RZ, RZ, R15 ;  /* 0x000000ffff077224 */ /* 0x000fe200078e000f */
[----:B------:R-:W-:Y:S06]  /*1af0*/  RET.REL.NODEC R24 `(nama_batch_prefix_f32) ;  /* 0xffffffe418407950 */ /* 0x000fec0003c3ffff */
.L_x_73:
        /* <DEDUP_REMOVED lines=16> */
.L_x_121:


//--------------------- .text.nama_batch_f32      --------------------------
	.section	.text.nama_batch_f32,"ax",@progbits
	.align	128
        .global         nama_batch_f32
        .type           nama_batch_f32,@function
        .size           nama_batch_f32,(.L_x_122 - nama_batch_f32)
        .other          nama_batch_f32,@"STO_CUDA_ENTRY STV_DEFAULT"
nama_batch_f32:
.text.nama_batch_f32:
        /* <DEDUP_REMOVED lines=26> */
.L_x_76:
[--C-:B--2---:R-:W-:Y:S02]  /*01a0*/  IMAD.IADD R3, R0, 0x1, R7.reuse ;  /* 0x0000000100037824 */ /* 0x104fe400078e0207 */
[----:B0-----:R-:W-:Y:S02]  /*01b0*/  IMAD.IADD R7, R8, 0x1, R7 ;  /* 0x0000000108077824 */ /* 0x001fe400078e0207 */
[----:B-1----:R-:W-:-:S03]  /*01c0*/  IMAD.WIDE R2, R3, 0x4, R4 ;  /* 0x0000000403027825 */ /* 0x002fc600078e0204 */
[----:B------:R-:W-:Y:S02]  /*01d0*/  ISETP.GE.AND P0, PT, R7, UR4, PT ;  /* 0x0000000407007c0c */ /* 0x000fe4000bf06270 */
[----:B------:R2:W-:Y:S11]  /*01e0*/  STG.E desc[UR16][R2.64], R9 ;  /* 0x0000000902007986 */ /* 0x0005f6000c101910 */
[----:B------:R-:W-:Y:S05]  /*01f0*/  @!P0 BRA `(.L_x_76) ;  /* 0xfffffffc00e88947 */ /* 0x000fea000383ffff */
.L_x_75:
[----:B------:R-:W-:Y:S05]  /*0200*/  BSYNC.RECONVERGENT B0 ;  /* 0x0000000000007941 */ /* 0x000fea0003800200 */
.L_x_74:
[----:B------:R-:W-:Y:S01]  /*0210*/  BAR.SYNC.DEFER_BLOCKING 0x0 ;  /* 0x0000000000007b1d */ /* 0x000fe20000010000 */
[----:B------:R-:W-:-:S06]  /*0220*/  UISETP.GT.AND UP0, UPT, UR9, UR4, UPT ;  /* 0x000000040900728c */ /* 0x000fcc000bf04270 */
[----:B------:R-:W-:-:S04]  /*0230*/  PLOP3.LUT P0, PT, PT, PT, UP0, 0x80, 0x8 ;  /* 0x000000000008781c */ /* 0x000fc80003f0f008 */
[----:B------:R-:W-:-:S13]  /*0240*/  ISETP.NE.OR P0, PT, R6, RZ, P0 ;  /* 0x000000ff0600720c */ /* 0x000fda0000705670 */
[----:B------:R-:W-:Y:S05]  /*0250*/  @P0 EXIT ;  /* 0x000000000000094d */ /* 0x000fea0003800000 */
[----:B------:R-:W0:Y:S01]  /*0260*/  LDCU UR6, c[0x0][0x3a0] ;  /* 0x00007400ff0677ac */ /* 0x000e220008000800 */
[----:B------:R-:W1:Y:S01]  /*0270*/  S2UR UR7, SR_CgaCtaId ;  /* 0x00000000000779c3 */ /* 0x000e620000008800 */
[----:B------:R-:W-:Y:S01]  /*0280*/  UMOV UR4, 0x400 ;  /* 0x0000040000047882 */ /* 0x000fe20000000000 */
[----:B------:R-:W-:Y:S02]  /*0290*/  UIADD3 UR19, UPT, UPT, UR18, 0x1, URZ ;  /* 0x0000000112137890 */ /* 0x000fe4000fffe0ff */
[----:B0-----:R-:W-:Y:S02]  /*02a0*/  UISETP.NE.AND UP0, UPT, UR6, URZ, UPT ;  /* 0x000000ff0600728c */ /* 0x001fe4000bf05270 */
[----:B-1----:R-:W-:-:S04]  /*02b0*/  ULEA UR7, UR7, UR4, 0x18 ;  /* 0x0000000407077291 */ /* 0x002fc8000f8ec0ff */
[----:B------:R-:W-:-:S03]  /*02c0*/  ULEA UR20, UR18, UR7, 0x2 ;  /* 0x0000000712147291 */ /* 0x000fc6000f8e10ff */
[----:B------:R-:W-:Y:S09]  /*02d0*/  BRA.U !UP0, `(.L_x_77) ;  /* 0x0000000508987547 */ /* 0x000ff2000b800000 */
[----:B------:R-:W0:Y:S01]  /*02e0*/  LDCU.64 UR10, c[0x0][0x390] ;  /* 0x00007200ff0a77ac */ /* 0x000e220008000a00 */
[----:B------:R-:W-:Y:S01]  /*02f0*/  IMAD.MOV.U32 R4, RZ, RZ, RZ ;  /* 0x000000ffff047224 */ /* 0x000fe200078e00ff */
[----:B--2---:R-:W-:Y:S01]  /*0300*/  CS2R R8, SRZ ;  /* 0x0000000000087805 */ /* 0x004fe2000001ff00 */
[----:B------:R-:W1:Y:S01]  /*0310*/  LDCU UR6, c[0x0][0x3b8] ;  /* 0x00007700ff0677ac */ /* 0x000e620008000800 */
[----:B------:R-:W-:Y:S01]  /*0320*/  UMOV UR4, URZ ;  /* 0x000000ff00047c82 */ /* 0x000fe20008000000 */
[----:B0-----:R-:W-:-:S03]  /*0330*/  UIMAD.WIDE UR10, UR5, 0x4, UR10 ;  /* 0x00000004050a78a5 */ /* 0x001fc6000f8e020a */
[----:B------:R-:W-:Y:S01]  /*0340*/  UMOV UR5, URZ ;  /* 0x000000ff00057c82 */ /* 0x000fe20008000000 */
[----:B-1----:R-:W-:Y:S01]  /*0350*/  MOV R5, UR6 ;  /* 0x0000000600057c02 */ /* 0x002fe20008000f00 */
[----:B------:R-:W-:-:S07]  /*0360*/  UMOV UR6, URZ ;  /* 0x000000ff00067c82 */ /* 0x000fce0008000000 */
.L_x_82:
[----:B------:R-:W0:Y:S02]  /*0370*/  LDC.64 R2, c[0x0][0x380] ;  /* 0x0000e000ff027b82 */ /* 0x000e240000000a00 */
[----:B0-----:R-:W-:-:S05]  /*0380*/  IMAD.WIDE R6, R5, 0x4, R2 ;  /* 0x0000000405067825 */ /* 0x001fca00078e0202 */
[----:B-----5:R0:W5:Y:S01]  /*0390*/  LDG.E.CONSTANT R11, desc[UR16][R6.64] ;  /* 0x00000010060b7981 */ /* 0x020162000c1e9900 */
[----:B------:R-:W-:-:S09]  /*03a0*/  UISETP.GE.AND UP0, UPT, UR6, 0x1, UPT ;  /* 0x000000010600788c */ /* 0x000fd2000bf06270 */
[----:B01----:R-:W-:Y:S05]  /*03b0*/  BRA.U !UP0, `(.L_x_78) ;  /* 0x00000001084c7547 */ /* 0x003fea000b800000 */
[----:B------:R-:W0:Y:S01]  /*03c0*/  S2UR UR8, SR_CgaCtaId ;  /* 0x00000000000879c3 */ /* 0x000e220000008800 */
[----:B------:R-:W-:Y:S01]  /*03d0*/  UMOV UR7, 0x400 ;  /* 0x0000040000077882 */ /* 0x000fe20000000000 */
[----:B------:R-:W-:-:S06]  /*03e0*/  UIADD3 UR12, UPT, UPT, -UR18, -0x2, URZ ;  /* 0xfffffffe120c7890 */ /* 0x000fcc000fffe1ff */
[----:B------:R-:W1:Y:S01]  /*03f0*/  LDC.64 R2, c[0x0][0x380] ;  /* 0x0000e000ff027b82 */ /* 0x000e620000000a00 */
[----:B0-----:R-:W-:-:S12]  /*0400*/  ULEA UR8, UR8, UR7, 0x18 ;  /* 0x0000000708087291 */ /* 0x001fd8000f8ec0ff */
.L_x_79:
        /* <DEDUP_REMOVED lines=14> */
.L_x_78:
[----:B------:R-:W0:Y:S01]  /*04f0*/  S2UR UR12, SR_CgaCtaId ;  /* 0x00000000000c79c3 */ /* 0x000e220000008800 */
[----:B------:R-:W-:Y:S01]  /*0500*/  UISETP.GT.AND UP0, UPT, UR6, UR18, UPT ;  /* 0x000000120600728c */ /* 0x000fe2000bf04270 */
[----:B------:R-:W-:-:S03]  /*0510*/  UMOV UR8, 0x400 ;  /* 0x0000040000087882 */ /* 0x000fc60000000000 */
[----:B------:R-:W-:Y:S02]  /*0520*/  USEL UR7, UR19, URZ, UP0 ;  /* 0x000000ff13077287 */ /* 0x000fe40008000000 */
[----:B------:R-:W-:Y:S02]  /*0530*/  UISETP.GE.AND UP0, UPT, UR5, 0x1, UPT ;  /* 0x000000010500788c */ /* 0x000fe4000bf06270 */
[----:B------:R-:W-:Y:S02]  /*0540*/  UIADD3 UR7, UPT, UPT, -UR7, UR6, URZ ;  /* 0x0000000607077290 */ /* 0x000fe4000fffe1ff */
[----:B------:R-:W-:Y:S02]  /*0550*/  UIADD3 UR6, UPT, UPT, UR6, 0x1, URZ ;  /* 0x0000000106067890 */ /* 0x000fe4000fffe0ff */
[----:B0-----:R-:W-:-:S04]  /*0560*/  ULEA UR8, UR12, UR8, 0x18 ;  /* 0x000000080c087291 */ /* 0x001fc8000f8ec0ff */
[----:B------:R-:W-:-:S09]  /*0570*/  ULEA UR7, UR7, UR8, 0x2 ;  /* 0x0000000807077291 */ /* 0x000fd2000f8e10ff */
[----:B------:R0:W-:Y:S01]  /*0580*/  STS [UR7], R5 ;  /* 0x00000005ff007988 */ /* 0x0001e20008000807 */
[----:B------:R-:W-:Y:S05]  /*0590*/  BRA.U !UP0, `(.L_x_80) ;  /* 0x0000000108407547 */ /* 0x000fea000b800000 */
[----:B------:R-:W1:Y:S01]  /*05a0*/  LDC.64 R2, c[0x0][0x380] ;  /* 0x0000e000ff027b82 */ /* 0x000e620000000a00 */
[----:B------:R-:W-:-:S12]  /*05b0*/  UIADD3 UR8, UPT, UPT, -UR18, -0x2, URZ ;  /* 0xfffffffe12087890 */ /* 0x000fd8000fffe1ff */
.L_x_81:
        /* <DEDUP_REMOVED lines=14> */
.L_x_80:
[----:B------:R-:W1:Y:S08]  /*06a0*/  LDC R14, c[0x0][0x3b8] ;  /* 0x0000ee00ff0e7b82 */ /* 0x000e700000000800 */
[----:B------:R-:W2:Y:S01]  /*06b0*/  LDC.64 R6, c[0x0][0x388] ;  /* 0x0000e200ff067b82 */ /* 0x000ea20000000a00 */
[----:B-1----:R-:W-:-:S13]  /*06c0*/  ISETP.NE.AND P0, PT, R5, R14, PT ;  /* 0x0000000e0500720c */ /* 0x002fda0003f05270 */
[----:B------:R-:W1:Y:S01]  /*06d0*/  @P0 LDC.64 R12, c[0x0][0x390] ;  /* 0x0000e400ff0c0b82 */ /* 0x000e620000000a00 */
[----:B--2--5:R-:W-:-:S06]  /*06e0*/  @P0 IMAD.WIDE R10, R5, 0x4, R6 ;  /* 0x00000004050a0825 */ /* 0x024fcc00078e0206 */
[----:B------:R-:W2:Y:S01]  /*06f0*/  @P0 LDG.E.CONSTANT R11, desc[UR16][R10.64] ;  /* 0x000000100a0b0981 */ /* 0x000ea2000c1e9900 */
[----:B-1----:R-:W-:-:S06]  /*0700*/  @P0 IMAD.WIDE R12, R5, 0x4, R12 ;  /* 0x00000004050c0825 */ /* 0x002fcc00078e020c */
[----:B------:R-:W3:Y:S01]  /*0710*/  @P0 LDG.E.CONSTANT R12, desc[UR16][R12.64] ;  /* 0x000000100c0c0981 */ /* 0x000ee2000c1e9900 */
[----:B------:R-:W-:Y:S02]  /*0720*/  IMAD.U32 R17, RZ, RZ, UR11 ;  /* 0x0000000bff117e24 */ /* 0x000fe4000f8e00ff */
[----:B------:R-:W-:Y:S02]  /*0730*/  @!P0 IMAD.WIDE R6, R14, 0x4, R6 ;  /* 0x000000040e068825 */ /* 0x000fe400078e0206 */
[----:B------:R-:W1:Y:S02]  /*0740*/  LDC.64 R14, c[0x0][0x398] ;  /* 0x0000e600ff0e7b82 */ /* 0x000e640000000a00 */
[----:B------:R-:W-:Y:S02]  /*0750*/  IMAD.U32 R16, RZ, RZ, UR10 ;  /* 0x0000000aff107e24 */ /* 0x000fe4000f8e00ff */
[----:B------:R-:W4:Y:S04]  /*0760*/  @!P0 LDG.E.CONSTANT R6, desc[UR16][R6.64] ;  /* 0x0000001006068981 */ /* 0x000f28000c1e9900 */
[----:B------:R-:W4:Y:S01]  /*0770*/  @!P0 LDG.E.CONSTANT R17, desc[UR16][R16.64] ;  /* 0x0000001010118981 */ /* 0x000f22000c1e9900 */
[----:B-1----:R-:W-:-:S04]  /*0780*/  IMAD.WIDE R14, R5, 0x4, R14 ;  /* 0x00000004050e7825 */ /* 0x002fc800078e020e */
[--C-:B--2---:R-:W-:Y:S01]  /*0790*/  @P0 FADD R18, R11, -R4.reuse ;  /* 0x800000040b120221 */ /* 0x104fe20000000000 */
[----:B---3--:R-:W-:Y:S02]  /*07a0*/  @P0 FADD R19, R12, -R4 ;  /* 0x800000040c130221 */ /* 0x008fe40000000000 */
[----:B------:R1:W5:Y:S01]  /*07b0*/  LDG.E.CONSTANT R4, desc[UR16][R14.64] ;  /* 0x000000100e047981 */ /* 0x000362000c1e9900 */
[----:B------:R-:W2:Y:S01]  /*07c0*/  S2UR UR12, SR_CgaCtaId ;  /* 0x00000000000c79c3 */ /* 0x000ea20000008800 */
[----:B------:R-:W-:-:S04]  /*07d0*/  UISETP.GT.AND UP0, UPT, UR5, UR18, UPT ;  /* 0x000000120500728c */ /* 0x000fc8000bf04270 */
[----:B------:R-:W-:-:S04]  /*07e0*/  USEL UR7, UR19, URZ, UP0 ;  /* 0x000000ff13077287 */ /* 0x000fc80008000000 */
[----:B------:R-:W-:-:S04]  /*07f0*/  UIADD3 UR7, UPT, UPT, -UR7, UR5, URZ ;  /* 0x0000000507077290 */ /* 0x000fc8000fffe1ff */
[----:B------:R-:W-:Y:S01]  /*0800*/  ULEA UR7, UR7, UR20, 0x2 ;  /* 0x0000001407077291 */ /* 0x000fe2000f8e10ff */
[----:B------:R-:W-:Y:S01]  /*0810*/  @P0 FADD R11, R11, -R12 ;  /* 0x8000000c0b0b0221 */ /* 0x000fe20000000000 */
[----:B------:R-:W-:Y:S01]  /*0820*/  UMOV UR8, 0x400 ;  /* 0x0000040000087882 */ /* 0x000fe20000000000 */
[----:B----4-:R-:W-:-:S03]  /*0830*/  @!P0 FADD R17, R6, -R17 ;  /* 0x8000001106118221 */ /* 0x010fc60000000000 */
[----:B------:R-:W-:-:S03]  /*0840*/  @P0 FMNMX3 R17, |R18|, |R19|, R11, !PT ;  /* 0x4000001312110276 */ /* 0x000fc6000780020b */
[----:B------:R0:W-:Y:S01]  /*0850*/  STS [UR7+0x4], R5 ;  /* 0x00000405ff007988 */ /* 0x0001e20008000807 */
[----:B--2---:R-:W-:Y:S01]  /*0860*/  ULEA UR8, UR12, UR8, 0x18 ;  /* 0x000000080c087291 */ /* 0x004fe2000f8ec0ff */
[----:B------:R-:W2:Y:S01]  /*0870*/  F2F.F64.F32 R6, R17 ;  /* 0x0000001100067310 */ /* 0x000ea20000201800 */
[----:B0-----:R-:W-:Y:S02]  /*0880*/  VIADD R5, R5, 0x1 ;  /* 0x0000000105057836 */ /* 0x001fe40000000000 */
[----:B------:R-:W-:-:S03]  /*0890*/  ULEA UR8, UR19, UR8, 0x3 ;  /* 0x0000000813087291 */ /* 0x000fc6000f8e18ff */
[----:B------:R-:W-:Y:S01]  /*08a0*/  ISETP.GE.AND P0, PT, R5, UR9, PT ;  /* 0x0000000905007c0c */ /* 0x000fe2000bf06270 */
[----:B------:R-:W-:Y:S02]  /*08b0*/  ULEA UR8, UR4, UR8, 0x2 ;  /* 0x0000000804087291 */ /* 0x000fe4000f8e10ff */
[----:B------:R-:W-:-:S04]  /*08c0*/  UIADD3 UR4, UPT, UPT, UR4, 0x1, URZ ;  /* 0x0000000104047890 */ /* 0x000fc8000fffe0ff */
[----:B------:R-:W-:Y:S01]  /*08d0*/  UISETP.NE.AND UP0, UPT, UR4, UR18, UPT ;  /* 0x000000120400728c */ /* 0x000fe2000bf05270 */
[----:B--2---:R-:W-:Y:S01]  /*08e0*/  DADD R8, R6, R8 ;  /* 0x0000000006087229 */ /* 0x004fe20000000008 */
[----:B------:R-:W-:Y:S01]  /*08f0*/  UIADD3 UR5, UPT, UPT, UR5, 0x1, URZ ;  /* 0x0000000105057890 */ /* 0x000fe2000fffe0ff */
[----:B------:R1:W-:Y:S01]  /*0900*/  STS [UR8], R17 ;  /* 0x00000011ff007988 */ /* 0x0003e20008000808 */
[----:B------:R-:W-:Y:S02]  /*0910*/  USEL UR4, UR4, URZ, UP0 ;  /* 0x000000ff04047287 */ /* 0x000fe40008000000 */
[----:B------:R-:W-:Y:S10]  /*0920*/  @!P0 BRA `(.L_x_82) ;  /* 0xfffffff800908947 */ /* 0x000ff4000383ffff */
[----:B------:R-:W-:Y:S05]  /*0930*/  BRA `(.L_x_83) ;  /* 0x0000000400207947 */ /* 0x000fea0003800000 */
.L_x_77:
[----:B------:R-:W0:Y:S01]  /*0940*/  LDC R7, c[0x0][0x3b8] ;  /* 0x0000ee00ff077b82 */ /* 0x000e220000000800 */
[----:B------:R-:W-:Y:S01]  /*0950*/  IMAD.MOV.U32 R6, RZ, RZ, RZ ;  /* 0x000000ffff067224 */ /* 0x000fe200078e00ff */
[----:B--2---:R-:W-:Y:S01]  /*0960*/  CS2R R8, SRZ ;  /* 0x0000000000087805 */ /* 0x004fe2000001ff00 */
[----:B------:R-:W-:Y:S01]  /*0970*/  UIADD3 UR12, UPT, UPT, -UR18, -0x2, URZ ;  /* 0xfffffffe120c7890 */ /* 0x000fe2000fffe1ff */
[----:B------:R-:W-:Y:S01]  /*0980*/  UMOV UR4, URZ ;  /* 0x000000ff00047c82 */ /* 0x000fe20008000000 */
[----:B------:R-:W-:Y:S01]  /*0990*/  UMOV UR5, URZ ;  /* 0x000000ff00057c82 */ /* 0x000fe20008000000 */
[----:B------:R-:W-:-:S09]  /*09a0*/  UMOV UR6, URZ ;  /* 0x000000ff00067c82 */ /* 0x000fd20008000000 */
.L_x_88:
[----:B------:R-:W0:Y:S01]  /*09b0*/  LDC.64 R2, c[0x0][0x380] ;  /* 0x0000e000ff027b82 */ /* 0x000e220000000a00 */
[----:B------:R-:W-:Y:S02]  /*09c0*/  IMAD.MOV.U32 R11, RZ, RZ, R6 ;  /* 0x000000ffff0b7224 */ /* 0x000fe400078e0006 */
[----:B0-----:R-:W-:-:S05]  /*09d0*/  IMAD.WIDE R4, R7, 0x4, R2 ;  /* 0x0000000407047825 */ /* 0x001fca00078e0202 */
[----:B------:R0:W5:Y:S01]  /*09e0*/  LDG.E.CONSTANT R6, desc[UR16][R4.64] ;  /* 0x0000001004067981 */ /* 0x000162000c1e9900 */
[----:B------:R-:W-:-:S09]  /*09f0*/  UISETP.GE.AND UP0, UPT, UR6, 0x1, UPT ;  /* 0x000000010600788c */ /* 0x000fd2000bf06270 */
[----:B0-----:R-:W-:Y:S05]  /*0a00*/  BRA.U !UP0, `(.L_x_84) ;  /* 0x00000001083c7547 */ /* 0x001fea000b800000 */
[----:B------:R-:W0:Y:S02]  /*0a10*/  LDC.64 R2, c[0x0][0x380] ;  /* 0x0000e000ff027b82 */ /* 0x000e240000000a00 */
.L_x_85:
        /* <DEDUP_REMOVED lines=14> */
.L_x_84:
        /* <DEDUP_REMOVED lines=9> */
.L_x_87:
        /* <DEDUP_REMOVED lines=14> */
.L_x_86:
[----:B------:R-:W1:Y:S01]  /*0c70*/  LDCU UR13, c[0x0][0x3b8] ;  /* 0x00007700ff0d77ac */ /* 0x000e620008000800 */
[----:B-----5:R-:W-:Y:S01]  /*0c80*/  FADD R4, R6, -R11 ;  /* 0x8000000b06047221 */ /* 0x020fe20000000000 */
[----:B------:R-:W-:Y:S02]  /*0c90*/  UISETP.GT.AND UP0, UPT, UR5, UR18, UPT ;  /* 0x000000120500728c */ /* 0x000fe4000bf04270 */
[----:B------:R-:W-:Y:S02]  /*0ca0*/  ULEA UR11, UR19, UR7, 0x3 ;  /* 0x00000007130b7291 */ /* 0x000fe4000f8e18ff */
[----:B------:R-:W-:-:S04]  /*0cb0*/  USEL UR8, UR19, URZ, UP0 ;  /* 0x000000ff13087287 */ /* 0x000fc80008000000 */
[----:B------:R-:W-:Y:S02]  /*0cc0*/  UIADD3 UR8, UPT, UPT, -UR8, UR5, URZ ;  /* 0x0000000508087290 */ /* 0x000fe4000fffe1ff */
[----:B------:R-:W-:Y:S02]  /*0cd0*/  UIADD3 UR5, UPT, UPT, UR5, 0x1, URZ ;  /* 0x0000000105057890 */ /* 0x000fe4000fffe0ff */
[----:B------:R-:W-:Y:S01]  /*0ce0*/  ULEA UR10, UR8, UR20, 0x2 ;  /* 0x00000014080a7291 */ /* 0x000fe2000f8e10ff */
[----:B-1----:R-:W-:Y:S01]  /*0cf0*/  ISETP.NE.AND P0, PT, R7, UR13, PT ;  /* 0x0000000d07007c0c */ /* 0x002fe2000bf05270 */
[----:B------:R-:W-:Y:S02]  /*0d00*/  ULEA UR8, UR4, UR11, 0x2 ;  /* 0x0000000b04087291 */ /* 0x000fe4000f8e10ff */
[----:B------:R-:W-:Y:S01]  /*0d10*/  UIADD3 UR4, UPT, UPT, UR4, 0x1, URZ ;  /* 0x0000000104047890 */ /* 0x000fe2000fffe0ff */
[----:B------:R-:W-:-:S04]  /*0d20*/  FSEL R10, |R4|, RZ, P0 ;  /* 0x000000ff040a7208 */ /* 0x000fc80000000200 */
[----:B------:R0:W-:Y:S01]  /*0d30*/  STS [UR10+0x4], R7 ;  /* 0x00000407ff007988 */ /* 0x0001e2000800080a */
[----:B------:R-:W1:Y:S01]  /*0d40*/  F2F.F64.F32 R4, R10 ;  /* 0x0000000a00047310 */ /* 0x000e620000201800 */
[----:B------:R-:W-:Y:S02]  /*0d50*/  UISETP.NE.AND UP0, UPT, UR4, UR18, UPT ;  /* 0x000000120400728c */ /* 0x000fe4000bf05270 */
[----:B------:R2:W-:Y:S02]  /*0d60*/  STS [UR8], R10 ;  /* 0x0000000aff007988 */ /* 0x0005e40008000808 */
[----:B------:R-:W-:Y:S01]  /*0d70*/  USEL UR4, UR4, URZ, UP0 ;  /* 0x000000ff04047287 */ /* 0x000fe20008000000 */
[----:B0-----:R-:W-:-:S04]  /*0d80*/  IADD3 R7, PT, PT, R7, 0x1, RZ ;  /* 0x0000000107077810 */ /* 0x001fc80007ffe0ff */
[----:B------:R-:W-:Y:S01]  /*0d90*/  ISETP.GE.AND P0, PT, R7, UR9, PT ;  /* 0x0000000907007c0c */ /* 0x000fe2000bf06270 */
[----:B-1----:R-:W-:-:S12]  /*0da0*/  DADD R8, R4, R8 ;  /* 0x0000000004087229 */ /* 0x002fd80000000008 */
[----:B--2---:R-:W-:Y:S05]  /*0db0*/  @!P0 BRA `(.L_x_88) ;  /* 0xfffffff800fc8947 */ /* 0x004fea000383ffff */
.L_x_83:
[----:B------:R-:W-:-:S04]  /*0dc0*/  ISETP.NE.AND P0, PT, RZ, UR5, PT ;  /* 0x00000005ff007c0c */ /* 0x000fc8000bf05270 */
[----:B------:R-:W-:-:S13]  /*0dd0*/  ISETP.EQ.OR P0, PT, RZ, UR6, !P0 ;  /* 0x00000006ff007c0c */ /* 0x000fda000c702670 */
[----:B------:R-:W-:Y:S05]  /*0de0*/  @P0 EXIT ;  /* 0x000000000000094d */ /* 0x000fea0003800000 */
[----:B------:R-:W-:Y:S01]  /*0df0*/  DSETP.NEU.AND P0, PT, R8, RZ, PT ;  /* 0x000000ff0800722a */ /* 0x000fe20003f0d000 */
[----:B------:R-:W-:-:S13]  /*0e00*/  CS2R R6, SRZ ;  /* 0x0000000000067805 */ /* 0x000fda000001ff00 */
[----:B------:R-:W-:Y:S05]  /*0e10*/  @!P0 BRA `(.L_x_89) ;  /* 0x0000000000888947 */ /* 0x000fea0003800000 */
[----:B------:R-:W0:Y:S01]  /*0e20*/  S2UR UR8, SR_CgaCtaId ;  /* 0x00000000000879c3 */ /* 0x000e220000008800 */
[----:B------:R-:W-:Y:S01]  /*0e30*/  UMOV UR7, 0x400 ;  /* 0x0000040000077882 */ /* 0x000fe20000000000 */
[----:B------:R-:W2:Y:S01]  /*0e40*/  LDS R5, [UR20+0x4] ;  /* 0x00000414ff057984 */ /* 0x000ea20008000800 */
[----:B0-----:R-:W-:-:S09]  /*0e50*/  ULEA UR7, UR8, UR7, 0x18 ;  /* 0x0000000708077291 */ /* 0x001fd2000f8ec0ff */
[----:B------:R-:W0:Y:S01]  /*0e60*/  LDS R7, [UR7] ;  /* 0x00000007ff077984 */ /* 0x000e220008000800 */
[----:B--2--5:R-:W-:-:S05]  /*0e70*/  IMAD.WIDE R4, R5, 0x4, R2 ;  /* 0x0000000405047825 */ /* 0x024fca00078e0202 */
[----:B------:R-:W2:Y:S01]  /*0e80*/  LDG.E.CONSTANT R16, desc[UR16][R4.64] ;  /* 0x0000001004107981 */ /* 0x000ea2000c1e9900 */
[----:B0-----:R-:W-:-:S06]  /*0e90*/  IMAD.WIDE R6, R7, 0x4, R2 ;  /* 0x0000000407067825 */ /* 0x001fcc00078e0202 */
[----:B------:R-:W3:Y:S01]  /*0ea0*/  LDG.E.CONSTANT R6, desc[UR16][R6.64] ;  /* 0x0000001006067981 */ /* 0x000ee2000c1e9900 */
[----:B------:R-:W0:Y:S01]  /*0eb0*/  MUFU.RCP64H R11, R9 ;  /* 0x00000009000b7308 */ /* 0x000e220000001800 */
[----:B------:R-:W-:-:S06]  /*0ec0*/  IMAD.MOV.U32 R10, RZ, RZ, 0x1 ;  /* 0x00000001ff0a7424 */ /* 0x000fcc00078e00ff */
[----:B0-----:R-:W-:-:S08]  /*0ed0*/  DFMA R2, -R8, R10, 1 ;  /* 0x3ff000000802742b */ /* 0x001fd0000000010a */
[----:B------:R-:W-:-:S08]  /*0ee0*/  DFMA R12, R2, R2, R2 ;  /* 0x00000002020c722b */ /* 0x000fd00000000002 */
[----:B------:R-:W-:-:S08]  /*0ef0*/  DFMA R12, R10, R12, R10 ;  /* 0x0000000c0a0c722b */ /* 0x000fd0000000000a */
[----:B-1----:R-:W-:-:S08]  /*0f00*/  DFMA R14, -R8, R12, 1 ;  /* 0x3ff00000080e742b */ /* 0x002fd0000000010c */
        /* <DEDUP_REMOVED lines=13> */
[----:B------:R-:W-:-:S07]  /*0fe0*/  IMAD.MOV.U32 R13, RZ, RZ, R9 ;  /* 0x000000ffff0d7224 */ /* 0x000fce00078e0009 */
[----:B------:R-:W-:Y:S05]  /*0ff0*/  CALL.REL.NOINC `($__internal_2_$__cuda_sm20_div_rn_f64_full) ;  /* 0x0000001800307944 */ /* 0x000fea0003c00000 */
[----:B------:R-:W-:Y:S02]  /*1000*/  IMAD.MOV.U32 R2, RZ, RZ, R18 ;  /* 0x000000ffff027224 */ /* 0x000fe400078e0012 */
[----:B------:R-:W-:-:S07]  /*1010*/  IMAD.MOV.U32 R3, RZ, RZ, R19 ;  /* 0x000000ffff037224 */ /* 0x000fce00078e0013 */
.L_x_90:
[----:B------:R-:W-:Y:S01]  /*1020*/  MOV R6, R2 ;  /* 0x0000000200067202 */ /* 0x000fe20000000f00 */
[----:B------:R-:W-:-:S07]  /*1030*/  IMAD.MOV.U32 R7, RZ, RZ, R3 ;  /* 0x000000ffff077224 */ /* 0x000fce00078e0003 */
.L_x_89:
[----:B------:R-:W0:Y:S01]  /*1040*/  LDCU.64 UR10, c[0x0][0x380] ;  /* 0x00007000ff0a77ac */ /* 0x000e220008000a00 */
[----:B------:R-:W2:Y:S01]  /*1050*/  LDC.64 R12, c[0x0][0x3c0] ;  /* 0x0000f000ff0c7b82 */ /* 0x000ea20000000a00 */
[----:B------:R-:W-:Y:S01]  /*1060*/  USHF.R.S32.HI UR8, URZ, 0x1f, UR9 ;  /* 0x0000001fff087899 */ /* 0x000fe20008011409 */
[----:B------:R-:W3:Y:S01]  /*1070*/  LDCU UR7, c[0x0][0x3a0] ;  /* 0x00007400ff0777ac */ /* 0x000ee20008000800 */
[----:B0-----:R-:W-:-:S06]  /*1080*/  UIMAD.WIDE UR10, UR9, 0x4, UR10 ;  /* 0x00000004090a78a5 */ /* 0x001fcc000f8e020a */
[----:B------:R-:W-:Y:S02]  /*1090*/  IMAD.U32 R2, RZ, RZ, UR10 ;  /* 0x0000000aff027e24 */ /* 0x000fe4000f8e00ff */
[----:B------:R-:W-:-:S05]  /*10a0*/  IMAD.U32 R3, RZ, RZ, UR11 ;  /* 0x0000000bff037e24 */ /* 0x000fca000f8e00ff */
[----:B------:R-:W4:Y:S01]  /*10b0*/  LDG.E.CONSTANT R2, desc[UR16][R2.64+-0x4] ;  /* 0xfffffc1002027981 */ /* 0x000f22000c1e9900 */
[----:B---3--:R-:W-:Y:S01]  /*10c0*/  UISETP.NE.AND UP0, UPT, UR7, URZ, UPT ;  /* 0x000000ff0700728c */ /* 0x008fe2000bf05270 */
[----:B----45:R-:W0:Y:S02]  /*10d0*/  F2F.F64.F32 R4, R2 ;  /* 0x0000000200047310 */ /* 0x030e240000201800 */
[----:B0-----:R-:W-:Y:S01]  /*10e0*/  DMUL R6, R4, R6 ;  /* 0x0000000604067228 */ /* 0x001fe20000000000 */
[----:B------:R-:W-:-:S05]  /*10f0*/  IADD3 R5, P0, PT, R0, UR9, RZ ;  /* 0x0000000900057c10 */ /* 0x000fca000ff1e0ff */
[----:B------:R-:W0:Y:S01]  /*1100*/  F2F.F32.F64 R11, R6 ;  /* 0x00000006000b7310 */ /* 0x000e220000301000 */
[----:B------:R-:W-:Y:S02]  /*1110*/  LEA.HI.X.SX32 R10, R0, UR8, 0x1, P0 ;  /* 0x00000008000a7c11 */ /* 0x000fe400080f0eff */
[----:B--2---:R-:W-:-:S04]  /*1120*/  LEA R4, P0, R5, R12, 0x2 ;  /* 0x0000000c05047211 */ /* 0x004fc800078010ff */
[----:B------:R-:W-:-:S05]  /*1130*/  LEA.HI.X R5, R5, R13, R10, 0x2, P0 ;  /* 0x0000000d05057211 */ /* 0x000fca00000f140a */
[----:B0-----:R0:W-:Y:S01]  /*1140*/  STG.E desc[UR16][R4.64+-0x4], R11 ;  /* 0xfffffc0b04007986 */ /* 0x0011e2000c101910 */
[----:B------:R-:W-:Y:S05]  /*1150*/  BRA.U !UP0, `(.L_x_91) ;  /* 0x0000000d08207547 */ /* 0x000fea000b800000 */
[----:B------:R-:W2:Y:S02]  /*1160*/  LDCU UR7, c[0x0][0x3b0] ;  /* 0x00007600ff0777ac */ /* 0x000ea40008000800 */
[----:B--2---:R-:W-:-:S06]  /*1170*/  UISETP.GE.AND UP0, UPT, UR9, UR7, UPT ;  /* 0x000000070900728c */ /* 0x004fcc000bf06270 */
[----:B------:R-:W-:-:S13]  /*1180*/  PLOP3.LUT P0, PT, PT, PT, UP0, 0x80, 0x8 ;  /* 0x000000000008781c */ /* 0x000fda0003f0f008 */
[----:B------:R-:W-:Y:S05]  /*1190*/  @P0 EXIT ;  /* 0x000000000000094d */ /* 0x000fea0003800000 */
[----:B------:R-:W2:Y:S02]  /*11a0*/  LDCU.64 UR10, c[0x0][0x398] ;  /* 0x00007300ff0a77ac */ /* 0x000ea40008000a00 */
[----:B--2---:R-:W-:-:S04]  /*11b0*/  ULEA UR7, UP0, UR9, UR10, 0x2 ;  /* 0x0000000a09077291 */ /* 0x004fc8000f8010ff */
[----:B------:R-:W-:Y:S02]  /*11c0*/  ULEA.HI.X UR8, UR9, UR11, UR8, 0x2, UP0 ;  /* 0x0000000b09087291 */ /* 0x000fe400080f1408 */
[----:B------:R-:W-:-:S04]  /*11d0*/  IMAD.U32 R2, RZ, RZ, UR7 ;  /* 0x00000007ff027e24 */ /* 0x000fc8000f8e00ff */
[----:B------:R-:W-:-:S05]  /*11e0*/  IMAD.U32 R3, RZ, RZ, UR8 ;  /* 0x00000008ff037e24 */ /* 0x000fca000f8e00ff */
[----:B0-----:R0:W5:Y:S01]  /*11f0*/  LDG.E.CONSTANT R5, desc[UR16][R2.64+-0x4] ;  /* 0xfffffc1002057981 */ /* 0x001162000c1e9900 */
[----:B------:R-:W-:Y:S01]  /*1200*/  UMOV UR8, URZ ;  /* 0x000000ff00087c82 */ /* 0x000fe20008000000 */
[----:B------:R-:W-:-:S05]  /*1210*/  UMOV UR7, URZ ;  /* 0x000000ff00077c82 */ /* 0x000fca0008000000 */
.L_x_102:
[----:B------:R-:W2:Y:S02]  /*1220*/  LDCU.64 UR10, c[0x0][0x380] ;  /* 0x00007000ff0a77ac */ /* 0x000ea40008000a00 */
[----:B--2---:R-:W-:-:S06]  /*1230*/  UIMAD.WIDE UR10, UR9, 0x4, UR10 ;  /* 0x00000004090a78a5 */ /* 0x004fcc000f8e020a */
[----:B-----5:R-:W-:Y:S01]  /*1240*/  MOV R24, UR10 ;  /* 0x0000000a00187c02 */ /* 0x020fe20008000f00 */
[----:B------:R-:W-:-:S05]  /*1250*/  IMAD.U32 R25, RZ, RZ, UR11 ;  /* 0x0000000bff197e24 */ /* 0x000fca000f8e00ff */
[----:B-----5:R2:W5:Y:S01]  /*1260*/  LDG.E.CONSTANT R24, desc[UR16][R24.64] ;  /* 0x0000001018187981 */ /* 0x020562000c1e9900 */
[----:B------:R-:W-:-:S09]  /*1270*/  UISETP.GE.AND UP0, UPT, UR6, 0x1, UPT ;  /* 0x000000010600788c */ /* 0x000fd2000bf06270 */
[----:B0-2---:R-:W-:Y:S05]  /*1280*/  BRA.U !UP0, `(.L_x_92) ;  /* 0x0000000108507547 */ /* 0x005fea000b800000 */
[----:B------:R-:W2:Y:S01]  /*1290*/  S2UR UR11, SR_CgaCtaId ;  /* 0x00000000000b79c3 */ /* 0x000ea20000008800 */
[----:B------:R-:W-:Y:S01]  /*12a0*/  UMOV UR10, 0x400 ;  /* 0x00000400000a7882 */ /* 0x000fe20000000000 */
[----:B------:R-:W-:-:S06]  /*12b0*/  UIADD3 UR13, UPT, UPT, -UR18, -0x2, URZ ;  /* 0xfffffffe120d7890 */ /* 0x000fcc000fffe1ff */
[----:B------:R-:W3:Y:S01]  /*12c0*/  LDC.64 R10, c[0x0][0x380] ;  /* 0x0000e000ff0a7b82 */ /* 0x000ee20000000a00 */
[----:B--2---:R-:W-:-:S12]  /*12d0*/  ULEA UR12, UR11, UR10, 0x18 ;  /* 0x0000000a0b0c7291 */ /* 0x004fd8000f8ec0ff */
.L_x_93:
[----:B------:R-:W-:-:S04]  /*12e0*/  UIADD3 UR10, UPT, UPT, UR7, UR6, URZ ;  /* 0x00000006070a7290 */ /* 0x000fc8000fffe0ff */
[----:B------:R-:W-:-:S04]  /*12f0*/  UISETP.GT.AND UP0, UPT, UR10, UR19, UPT ;  /* 0x000000130a00728c */ /* 0x000fc8000bf04270 */
[----:B------:R-:W-:-:S04]  /*1300*/  USEL UR11, UR13, 0xffffffff, UP0 ;  /* 0xffffffff0d0b7887 */ /* 0x000fc80008000000 */
[----:B------:R-:W-:-:S04]  /*1310*/  UIADD3 UR11, UPT, UPT, UR10, UR11, URZ ;  /* 0x0000000b0a0b7290 */ /* 0x000fc8000fffe0ff */
[----:B------:R-:W-:-:S09]  /*1320*/  ULEA UR11, UR11, UR12, 0x2 ;  /* 0x0000000c0b0b7291 */ /* 0x000fd2000f8e10ff */
[----:B0-----:R-:W3:Y:S02]  /*1330*/  LDS R3, [UR11] ;  /* 0x0000000bff037984 */ /* 0x001ee40008000800 */
[----:B---3--:R-:W-:-:S06]  /*1340*/  IMAD.WIDE R2, R3, 0x4, R10 ;  /* 0x0000000403027825 */ /* 0x008fcc00078e020a */
        /* <DEDUP_REMOVED lines=8> */
.L_x_92:
[----:B------:R-:W2:Y:S01]  /*13d0*/  S2UR UR13, SR_CgaCtaId ;  /* 0x00000000000d79c3 */ /* 0x000ea20000008800 */
[----:B------:R-:W-:Y:S01]  /*13e0*/  UIADD3 UR10, UPT, UPT, UR7, UR6, URZ ;  /* 0x00000006070a7290 */ /* 0x000fe2000fffe0ff */
[----:B0-----:R-:W-:Y:S01]  /*13f0*/  IMAD.U32 R2, RZ, RZ, UR9 ;  /* 0x00000009ff027e24 */ /* 0x001fe2000f8e00ff */
[----:B------:R-:W-:Y:S01]  /*1400*/  UMOV UR12, 0x400 ;  /* 0x00000400000c7882 */ /* 0x000fe20000000000 */
[----:B------:R-:W-:Y:S02]  /*1410*/  UIADD3 UR21, UPT, UPT, UR6, 0x1, URZ ;  /* 0x0000000106157890 */ /* 0x000fe4000fffe0ff */
[----:B------:R-:W-:-:S04]  /*1420*/  UISETP.GT.AND UP0, UPT, UR10, UR18, UPT ;  /* 0x000000120a00728c */ /* 0x000fc8000bf04270 */
[----:B------:R-:W-:Y:S02]  /*1430*/  USEL UR11, UR19, URZ, UP0 ;  /* 0x000000ff130b7287 */ /* 0x000fe40008000000 */
[----:B------:R-:W-:Y:S02]  /*1440*/  UISETP.GE.AND UP0, UPT, UR5, 0x1, UPT ;  /* 0x000000010500788c */ /* 0x000fe4000bf06270 */
[----:B------:R-:W-:Y:S02]  /*1450*/  UIADD3 UR11, UPT, UPT, UR10, -UR11, URZ ;  /* 0x8000000b0a0b7290 */ /* 0x000fe4000fffe0ff */
[----:B--2---:R-:W-:-:S04]  /*1460*/  ULEA UR12, UR13, UR12, 0x18 ;  /* 0x0000000c0d0c7291 */ /* 0x004fc8000f8ec0ff */
[----:B------:R-:W-:-:S09]  /*1470*/  ULEA UR11, UR11, UR12, 0x2 ;  /* 0x0000000c0b0b7291 */ /* 0x000fd2000f8e10ff */
[----:B------:R0:W-:Y:S01]  /*1480*/  STS [UR11], R2 ;  /* 0x00000002ff007988 */ /* 0x0001e2000800080b */
[----:B------:R-:W-:Y:S05]  /*1490*/  BRA.U !UP0, `(.L_x_94) ;  /* 0x0000000108447547 */ /* 0x000fea000b800000 */
[----:B------:R-:W2:Y:S01]  /*14a0*/  LDC.64 R10, c[0x0][0x380] ;  /* 0x0000e000ff0a7b82 */ /* 0x000ea20000000a00 */
[----:B------:R-:W-:-:S12]  /*14b0*/  UIADD3 UR13, UPT, UPT, -UR18, -0x2, URZ ;  /* 0xfffffffe120d7890 */ /* 0x000fd8000fffe1ff */
.L_x_95:
[----:B------:R-:W-:-:S04]  /*14c0*/  UIADD3 UR10, UPT, UPT, UR8, UR5, URZ ;  /* 0x00000005080a7290 */ /* 0x000fc8000fffe0ff */
[----:B------:R-:W-:-:S04]  /*14d0*/  UISETP.GT.AND UP0, UPT, UR10, UR19, UPT ;  /* 0x000000130a00728c */ /* 0x000fc8000bf04270 */
[----:B------:R-:W-:-:S04]  /*14e0*/  USEL UR11, UR13, 0xffffffff, UP0 ;  /* 0xffffffff0d0b7887 */ /* 0x000fc80008000000 */
[----:B------:R-:W-:-:S04]  /*14f0*/  UIADD3 UR11, UPT, UPT, UR10, UR11, URZ ;  /* 0x0000000b0a0b7290 */ /* 0x000fc8000fffe0ff */
[----:B------:R-:W-:-:S09]  /*1500*/  ULEA UR11, UR11, UR20, 0x2 ;  /* 0x000000140b0b7291 */ /* 0x000fd2000f8e10ff */
[----:B------:R-:W0:Y:S02]  /*1510*/  LDS R3, [UR11+0x4] ;  /* 0x0000040bff037984 */ /* 0x000e240008000800 */
[----:B0-2---:R-:W-:-:S06]  /*1520*/  IMAD.WIDE R2, R3, 0x4, R10 ;  /* 0x0000000403027825 */ /* 0x005fcc00078e020a */
        /* <DEDUP_REMOVED lines=8> */
.L_x_94:
[----:B------:R-:W-:Y:S01]  /*15b0*/  UIADD3 UR10, UPT, UPT, UR8, UR5, URZ ;  /* 0x00000005080a7290 */ /* 0x000fe2000fffe0ff */
[----:B0-----:R-:W-:Y:S01]  /*15c0*/  IMAD.U32 R2, RZ, RZ, UR9 ;  /* 0x00000009ff027e24 */ /* 0x001fe2000f8e00ff */
[----:B------:R-:W-:Y:S02]  /*15d0*/  UIADD3 UR22, UPT, UPT, UR5, 0x1, URZ ;  /* 0x0000000105167890 */ /* 0x000fe4000fffe0ff */
[----:B------:R-:W-:Y:S02]  /*15e0*/  UISETP.GT.AND UP0, UPT, UR10, UR18, UPT ;  /* 0x000000120a00728c */ /* 0x000fe4000bf04270 */
[----:B------:R-:W-:Y:S02]  /*15f0*/  UIADD3 UR23, UPT, UPT, UR9, 0x1, URZ ;  /* 0x0000000109177890 */ /* 0x000fe4000fffe0ff */
[----:B------:R-:W-:Y:S02]  /*1600*/  USEL UR11, UR19, URZ, UP0 ;  /* 0x000000ff130b7287 */ /* 0x000fe40008000000 */
[----:B------:R-:W-:-:S02]  /*1610*/  UISETP.GE.AND UP0, UPT, UR6, URZ, UPT ;  /* 0x000000ff0600728c */ /* 0x000fc4000bf06270 */
[----:B------:R-:W-:-:S04]  /*1620*/  UIADD3 UR11, UPT, UPT, UR10, -UR11, URZ ;  /* 0x8000000b0a0b7290 */ /* 0x000fc8000fffe0ff */
[----:B------:R-:W-:-:S09]  /*1630*/  ULEA UR11, UR11, UR20, 0x2 ;  /* 0x000000140b0b7291 */ /* 0x000fd2000f8e10ff */
[----:B------:R0:W-:Y:S01]  /*1640*/  STS [UR11+0x4], R2 ;  /* 0x00000402ff007988 */ /* 0x0001e2000800080b */
[----:B------:R-:W-:Y:S05]  /*1650*/  BRA.U !UP0, `(.L_x_96) ;  /* 0x0000000108407547 */ /* 0x000fea000b800000 */
[----:B------:R-:W-:Y:S02]  /*1660*/  UISETP.LT.AND UP0, UPT, UR21, 0x1, UPT ;  /* 0x000000011500788c */ /* 0x000fe4000bf01270 */
[----:B------:R-:W-:Y:S02]  /*1670*/  UIADD3 UR11, UPT, UPT, -UR18, UR23, URZ ;  /* 0x00000017120b7290 */ /* 0x000fe4000fffe1ff */
[----:B------:R-:W-:-:S04]  /*1680*/  USEL UR6, UR21, 0x1, UP0 ;  /* 0x0000000115067887 */ /* 0x000fc80008000000 */
[----:B------:R-:W-:-:S12]  /*1690*/  UIADD3 UR10, UPT, UPT, UR6, -0x1, URZ ;  /* 0xffffffff060a7890 */ /* 0x000fd8000fffe0ff */
.L_x_97:
[----:B------:R-:W-:-:S09]  /*16a0*/  ULEA UR6, UR7, UR12, 0x2 ;  /* 0x0000000c07067291 */ /* 0x000fd2000f8e10ff */
[----:B0-----:R-:W0:Y:S02]  /*16b0*/  LDS R2, [UR6] ;  /* 0x00000006ff027984 */ /* 0x001e240008000800 */
[----:B0-----:R-:W-:-:S13]  /*16c0*/  ISETP.GE.AND P0, PT, R2, UR11, PT ;  /* 0x0000000b02007c0c */ /* 0x001fda000bf06270 */
        /* <DEDUP_REMOVED lines=9> */
.L_x_96:
[----:B------:R-:W-:-:S09]  /*1760*/  UISETP.GE.AND UP0, UPT, UR5, URZ, UPT ;  /* 0x000000ff0500728c */ /* 0x000fd2000bf06270 */
[----:B------:R-:W-:Y:S05]  /*1770*/  BRA.U !UP0, `(.L_x_98) ;  /* 0x0000000108407547 */ /* 0x000fea000b800000 */
[----:B------:R-:W-:Y:S02]  /*1780*/  UISETP.LT.AND UP0, UPT, UR22, 0x1, UPT ;  /* 0x000000011600788c */ /* 0x000fe4000bf01270 */
[----:B------:R-:W-:Y:S02]  /*1790*/  UIADD3 UR10, UPT, UPT, -UR18, UR23, URZ ;  /* 0x00000017120a7290 */ /* 0x000fe4000fffe1ff */
[----:B------:R-:W-:-:S04]  /*17a0*/  USEL UR5, UR22, 0x1, UP0 ;  /* 0x0000000116057887 */ /* 0x000fc80008000000 */
[----:B------:R-:W-:-:S12]  /*17b0*/  UIADD3 UR6, UPT, UPT, UR5, -0x1, URZ ;  /* 0xffffffff05067890 */ /* 0x000fd8000fffe0ff */
.L_x_99:
[----:B------:R-:W-:-:S09]  /*17c0*/  ULEA UR5, UR8, UR20, 0x2 ;  /* 0x0000001408057291 */ /* 0x000fd2000f8e10ff */
[----:B0-----:R-:W0:Y:S02]  /*17d0*/  LDS R2, [UR5+0x4] ;  /* 0x00000405ff027984 */ /* 0x001e240008000800 */
        /* <DEDUP_REMOVED lines=10> */
.L_x_98:
[----:B------:R-:W2:Y:S01]  /*1880*/  LDCU.64 UR10, c[0x0][0x388] ;  /* 0x00007100ff0a77ac */ /* 0x000ea20008000a00 */
[----:B------:R-:W3:Y:S01]  /*1890*/  LDCU.128 UR12, c[0x0][0x390] ;  /* 0x00007200ff0c77ac */ /* 0x000ee20008000c00 */
[----:B--2---:R-:W-:Y:S02]  /*18a0*/  UIMAD.WIDE UR10, UR9, 0x4, UR10 ;  /* 0x00000004090a78a5 */ /* 0x004fe4000f8e020a */
[----:B---3--:R-:W-:-:S04]  /*18b0*/  UIMAD.WIDE UR12, UR9, 0x4, UR12 ;  /* 0x00000004090c78a5 */ /* 0x008fc8000f8e020c */
[----:B0-----:R-:W-:Y:S02]  /*18c0*/  IMAD.U32 R2, RZ, RZ, UR10 ;  /* 0x0000000aff027e24 */ /* 0x001fe4000f8e00ff */
[----:B------:R-:W-:Y:S01]  /*18d0*/  IMAD.U32 R3, RZ, RZ, UR11 ;  /* 0x0000000bff037e24 */ /* 0x000fe2000f8e00ff */
[----:B------:R-:W-:Y:S01]  /*18e0*/  MOV R10, UR12 ;  /* 0x0000000c000a7c02 */ /* 0x000fe20008000f00 */
[----:B------:R-:W-:-:S03]  /*18f0*/  IMAD.U32 R11, RZ, RZ, UR13 ;  /* 0x0000000dff0b7e24 */ /* 0x000fc6000f8e00ff */
[----:B------:R-:W2:Y:S04]  /*1900*/  LDG.E.CONSTANT R2, desc[UR16][R2.64] ;  /* 0x0000001002027981 */ /* 0x000ea8000c1e9900 */
[----:B------:R0:W1:Y:S01]  /*1910*/  LDG.E.CONSTANT R10, desc[UR16][R10.64] ;  /* 0x000000100a0a7981 */ /* 0x000062000c1e9900 */
[----:B------:R-:W-:-:S06]  /*1920*/  UIMAD.WIDE UR10, UR9, 0x4, UR14 ;  /* 0x00000004090a78a5 */ /* 0x000fcc000f8e020e */
[----:B------:R-:W-:Y:S02]  /*1930*/  IMAD.U32 R12, RZ, RZ, UR10 ;  /* 0x0000000aff0c7e24 */ /* 0x000fe4000f8e00ff */
[----:B------:R-:W-:Y:S01]  /*1940*/  IMAD.U32 R13, RZ, RZ, UR11 ;  /* 0x0000000bff0d7e24 */ /* 0x000fe2000f8e00ff */
[----:B------:R-:W3:Y:S01]  /*1950*/  S2UR UR6, SR_CgaCtaId ;  /* 0x00000000000679c3 */ /* 0x000ee20000008800 */
[----:B------:R-:W-:Y:S02]  /*1960*/  UMOV UR5, 0x400 ;  /* 0x0000040000057882 */ /* 0x000fe40000000000 */
[----:B---3--:R-:W-:-:S04]  /*1970*/  ULEA UR6, UR6, UR5, 0x18 ;  /* 0x0000000506067291 */ /* 0x008fc8000f8ec0ff */
[----:B------:R-:W-:-:S04]  /*1980*/  ULEA UR5, UR19, UR6, 0x3 ;  /* 0x0000000613057291 */ /* 0x000fc8000f8e18ff */
[----:B------:R-:W-:-:S09]  /*1990*/  ULEA UR5, UR4, UR5, 0x2 ;  /* 0x0000000504057291 */ /* 0x000fd2000f8e10ff */
[----:B0-----:R-:W0:Y:S01]  /*19a0*/  LDS R11, [UR5] ;  /* 0x00000005ff0b7984 */ /* 0x001e220008000800 */
[--C-:B--2---:R-:W-:Y:S01]  /*19b0*/  FADD R4, R2, -R5.reuse ;  /* 0x8000000502047221 */ /* 0x104fe20000000000 */
[----:B-1----:R-:W-:Y:S02]  /*19c0*/  FADD R15, R10, -R5 ;  /* 0x800000050a0f7221 */ /* 0x002fe40000000000 */
[----:B------:R1:W5:Y:S01]  /*19d0*/  LDG.E.CONSTANT R5, desc[UR16][R12.64] ;  /* 0x000000100c057981 */ /* 0x000362000c1e9900 */
[----:B------:R-:W-:Y:S01]  /*19e0*/  FADD R2, R2, -R10 ;  /* 0x8000000a02027221 */ /* 0x000fe20000000000 */
[----:B------:R-:W-:Y:S01]  /*19f0*/  UISETP.NE.AND UP0, UPT, UR22, URZ, UPT ;  /* 0x000000ff1600728c */ /* 0x000fe2000bf05270 */
[----:B0-----:R-:W-:Y:S01]  /*1a00*/  F2F.F64.F32 R10, R11 ;  /* 0x0000000b000a7310 */ /* 0x001fe20000201800 */
[----:B------:R-:W-:Y:S02]  /*1a10*/  UIADD3 UR4, UPT, UPT, UR4, 0x1, URZ ;  /* 0x0000000104047890 */ /* 0x000fe4000fffe0ff */
[----:B------:R-:W-:Y:S01]  /*1a20*/  FMNMX3 R4, |R4|, |R15|, R2, !PT ;  /* 0x4000000f04047276 */ /* 0x000fe20007800202 */
[----:B------:R-:W-:-:S04]  /*1a30*/  UISETP.EQ.OR UP0, UPT, UR21, URZ, !UP0 ;  /* 0x000000ff1500728c */ /* 0x000fc8000c702670 */
[----:B------:R-:W0:Y:S01]  /*1a40*/  F2F.F64.F32 R2, R4 ;  /* 0x0000000400027310 */ /* 0x000e220000201800 */
[----:B------:R1:W-:Y:S01]  /*1a50*/  STS [UR5], R4 ;  /* 0x00000004ff007988 */ /* 0x0003e20008000805 */
[----:B0-----:R-:W-:-:S08]  /*1a60*/  DADD R2, R2, -R10 ;  /* 0x0000000002027229 */ /* 0x001fd0000000080a */
[----:B------:R-:W-:Y:S01]  /*1a70*/  DADD R8, R2, R8 ;  /* 0x0000000002087229 */ /* 0x000fe20000000008 */
[----:B-1----:R-:W-:Y:S10]  /*1a80*/  BRA.U UP0, `(.L_x_100) ;  /* 0x0000000100b07547 */ /* 0x002ff4000b800000 */
        /* <DEDUP_REMOVED lines=29> */
[----:B------:R-:W-:Y:S01]  /*1c60*/  MOV R12, R8 ;  /* 0x00000008000c7202 */ /* 0x000fe20000000f00 */
[----:B------:R-:W-:Y:S01]  /*1c70*/  IMAD.MOV.U32 R13, RZ, RZ, R9 ;  /* 0x000000ffff0d7224 */ /* 0x000fe200078e0009 */
[----:B------:R-:W-:-:S07]  /*1c80*/  MOV R2, 0x1ca0 ;  /* 0x00001ca000027802 */ /* 0x000fce0000000f00 */
[----:B-----5:R-:W-:Y:S05]  /*1c90*/  CALL.REL.NOINC `($__internal_2_$__cuda_sm20_div_rn_f64_full) ;  /* 0x0000000c00087944 */ /* 0x020fea0003c00000 */
[----:B------:R-:W-:Y:S02]  /*1ca0*/  IMAD.MOV.U32 R2, RZ, RZ, R18 ;  /* 0x000000ffff027224 */ /* 0x000fe400078e0012 */
[----:B------:R-:W-:-:S07]  /*1cb0*/  IMAD.MOV.U32 R3, RZ, RZ, R19 ;  /* 0x000000ffff037224 */ /* 0x000fce00078e0013 */
.L_x_101:
        /* <DEDUP_REMOVED lines=9> */
.L_x_100:
[----:B------:R-:W1:Y:S01]  /*1d50*/  LDCU UR5, c[0x0][0x3b0] ;  /* 0x00007600ff0577ac */ /* 0x000e620008000800 */
[----:B------:R-:W-:Y:S01]  /*1d60*/  UISETP.NE.AND UP0, UPT, UR4, UR18, UPT ;  /* 0x000000120400728c */ /* 0x000fe2000bf05270 */
[----:B------:R-:W-:Y:S01]  /*1d70*/  UMOV UR9, UR23 ;  /* 0x0000001700097c82 */ /* 0x000fe20008000000 */
[----:B------:R-:W-:Y:S02]  /*1d80*/  UMOV UR6, UR21 ;  /* 0x0000001500067c82 */ /* 0x000fe40008000000 */
[----:B------:R-:W-:Y:S02]  /*1d90*/  USEL UR4, UR4, URZ, UP0 ;  /* 0x000000ff04047287 */ /* 0x000fe40008000000 */
[----:B-1----:R-:W-:-:S03]  /*1da0*/  UISETP.GE.AND UP0, UPT, UR23, UR5, UPT ;  /* 0x000000051700728c */ /* 0x002fc6000bf06270 */
[----:B------:R-:W-:-:S06]  /*1db0*/  UMOV UR5, UR22 ;  /* 0x0000001600057c82 */ /* 0x000fcc0008000000 */
[----:B------:R-:W-:Y:S05]  /*1dc0*/  BRA.U !UP0, `(.L_x_102) ;  /* 0xfffffff508147547 */ /* 0x000fea000b83ffff */
[----:B------:R-:W-:Y:S05]  /*1dd0*/  EXIT ;  /* 0x000000000000794d */ /* 0x000fea0003800000 */
.L_x_91:
[----:B------:R-:W2:Y:S02]  /*1de0*/  LDCU UR7, c[0x0][0x3b0] ;  /* 0x00007600ff0777ac */ /* 0x000ea40008000800 */
[----:B--2---:R-:W-:-:S06]  /*1df0*/  UISETP.GE.AND UP0, UPT, UR9, UR7, UPT ;  /* 0x000000070900728c */ /* 0x004fcc000bf06270 */
[----:B------:R-:W-:-:S13]  /*1e00*/  PLOP3.LUT P0, PT, PT, PT, UP0, 0x80, 0x8 ;  /* 0x000000000008781c */ /* 0x000fda0003f0f008 */
[----:B------:R-:W-:Y:S05]  /*1e10*/  @P0 EXIT ;  /* 0x000000000000094d */ /* 0x000fea0003800000 */
[----:B------:R-:W-:Y:S01]  /*1e20*/  UIADD3 UR21, UPT, UPT, -UR18, -0x2, URZ ;  /* 0xfffffffe12157890 */ /* 0x000fe2000fffe1ff */
[----:B------:R-:W-:Y:S01]  /*1e30*/  UMOV UR7, URZ ;  /* 0x000000ff00077c82 */ /* 0x000fe20008000000 */
[----:B------:R-:W-:-:S10]  /*1e40*/  UMOV UR8, URZ ;  /* 0x000000ff00087c82 */ /* 0x000fd40008000000 */
.L_x_113:
[----:B------:R-:W2:Y:S02]  /*1e50*/  LDCU.64 UR10, c[0x0][0x380] ;  /* 0x00007000ff0a77ac */ /* 0x000ea40008000a00 */
[----:B--2---:R-:W-:-:S06]  /*1e60*/  UIMAD.WIDE UR10, UR9, 0x4, UR10 ;  /* 0x00000004090a78a5 */ /* 0x004fcc000f8e020a */
[----:B0-----:R-:W-:Y:S01]  /*1e70*/  IMAD.U32 R5, RZ, RZ, UR11 ;  /* 0x0000000bff057e24 */ /* 0x001fe2000f8e00ff */
[----:B------:R-:W-:-:S05]  /*1e80*/  MOV R4, UR10 ;  /* 0x0000000a00047c02 */ /* 0x000fca0008000f00 */
[----:B------:R0:W5:Y:S01]  /*1e90*/  LDG.E.CONSTANT R5, desc[UR16][R4.64] ;  /* 0x0000001004057981 */ /* 0x000162000c1e9900 */
[----:B------:R-:W-:-:S09]  /*1ea0*/  UISETP.GE.AND UP0, UPT, UR6, 0x1, UPT ;  /* 0x000000010600788c */ /* 0x000fd2000bf06270 */
[----:B0-----:R-:W-:Y:S05]  /*1eb0*/  BRA.U !UP0, `(.L_x_103) ;  /* 0x00000001084c7547 */ /* 0x001fea000b800000 */
[----:B------:R-:W0:Y:S01]  /*1ec0*/  S2UR UR11, SR_CgaCtaId ;  /* 0x00000000000b79c3 */ /* 0x000e220000008800 */
[----:B------:R-:W-:-:S07]  /*1ed0*/  UMOV UR10, 0x400 ;  /* 0x00000400000a7882 */ /* 0x000fce0000000000 */
[----:B------:R-:W2:Y:S01]  /*1ee0*/  LDC.64 R12, c[0x0][0x380] ;  /* 0x0000e000ff0c7b82 */ /* 0x000ea20000000a00 */
[----:B0-----:R-:W-:-:S12]  /*1ef0*/  ULEA UR12, UR11, UR10, 0x18 ;  /* 0x0000000a0b0c7291 */ /* 0x001fd8000f8ec0ff */
.L_x_104:
[----:B------:R-:W-:-:S04]  /*1f00*/  UIADD3 UR10, UPT, UPT, UR8, UR6, URZ ;  /* 0x00000006080a7290 */ /* 0x000fc8000fffe0ff */
[----:B------:R-:W-:-:S04]  /*1f10*/  UISETP.GT.AND UP0, UPT, UR10, UR19, UPT ;  /* 0x000000130a00728c */ /* 0x000fc8000bf04270 */
[----:B------:R-:W-:-:S04]  /*1f20*/  USEL UR11, UR21, 0xffffffff, UP0 ;  /* 0xffffffff150b7887 */ /* 0x000fc80008000000 */
[----:B------:R-:W-:-:S04]  /*1f30*/  UIADD3 UR11, UPT, UPT, UR10, UR11, URZ ;  /* 0x0000000b0a0b7290 */ /* 0x000fc8000fffe0ff */
[----:B------:R-:W-:-:S09]  /*1f40*/  ULEA UR11, UR11, UR12, 0x2 ;  /* 0x0000000c0b0b7291 */ /* 0x000fd2000f8e10ff */
[----:B------:R-:W2:Y:S02]  /*1f50*/  LDS R11, [UR11] ;  /* 0x0000000bff0b7984 */ /* 0x000ea40008000800 */
[----:B--2---:R-:W-:-:S06]  /*1f60*/  IMAD.WIDE R10, R11, 0x4, R12 ;  /* 0x000000040b0a7825 */ /* 0x004fcc00078e020c */
        /* <DEDUP_REMOVED lines=8> */
.L_x_103:
[----:B------:R-:W0:Y:S01]  /*1ff0*/  S2UR UR13, SR_CgaCtaId ;  /* 0x00000000000d79c3 */ /* 0x000e220000008800 */
[----:B------:R-:W-:Y:S01]  /*2000*/  UIADD3 UR10, UPT, UPT, UR8, UR6, URZ ;  /* 0x00000006080a7290 */ /* 0x000fe2000fffe0ff */
[----:B------:R-:W-:Y:S01]  /*2010*/  IMAD.U32 R3, RZ, RZ, UR9 ;  /* 0x00000009ff037e24 */ /* 0x000fe2000f8e00ff */
[----:B------:R-:W-:Y:S02]  /*2020*/  UMOV UR12, 0x400 ;  /* 0x00000400000c7882 */ /* 0x000fe40000000000 */
[----:B------:R-:W-:-:S04]  /*2030*/  UISETP.GT.AND UP0, UPT, UR10, UR18, UPT ;  /* 0x000000120a00728c */ /* 0x000fc8000bf04270 */
[----:B------:R-:W-:Y:S02]  /*2040*/  USEL UR11, UR19, URZ, UP0 ;  /* 0x000000ff130b7287 */ /* 0x000fe40008000000 */
[----:B------:R-:W-:Y:S02]  /*2050*/  UISETP.GE.AND UP0, UPT, UR5, 0x1, UPT ;  /* 0x000000010500788c */ /* 0x000fe4000bf06270 */
[----:B------:R-:W-:Y:S02]  /*2060*/  UIADD3 UR11, UPT, UPT, UR10, -UR11, URZ ;  /* 0x8000000b0a0b7290 */ /* 0x000fe4000fffe0ff */
[----:B------:R-:W-:Y:S02]  /*2070*/  UIADD3 UR10, UPT, UPT, UR6, 0x1, URZ ;  /* 0x00000001060a7890 */ /* 0x000fe4000fffe0ff */
[----:B0-----:R-:W-:-:S04]  /*2080*/  ULEA UR14, UR13, UR12, 0x18 ;  /* 0x0000000c0d0e7291 */ /* 0x001fc8000f8ec0ff */
[----:B------:R-:W-:-:S09]  /*2090*/  ULEA UR11, UR11, UR14, 0x2 ;  /* 0x0000000e0b0b7291 */ /* 0x000fd2000f8e10ff */
[----:B------:R0:W-:Y:S01]  /*20a0*/  STS [UR11], R3 ;  /* 0x00000003ff007988 */ /* 0x0001e2000800080b */
[----:B------:R-:W-:Y:S05]  /*20b0*/  BRA.U !UP0, `(.L_x_105) ;  /* 0x0000000108407547 */ /* 0x000fea000b800000 */
[----:B------:R-:W2:Y:S02]  /*20c0*/  LDC.64 R12, c[0x0][0x380] ;  /* 0x0000e000ff0c7b82 */ /* 0x000ea40000000a00 */
.L_x_106:
        /* <DEDUP_REMOVED lines=15> */
.L_x_105:
[----:B------:R-:W-:Y:S01]  /*21c0*/  UIADD3 UR11, UPT, UPT, UR7, UR5, URZ ;  /* 0x00000005070b7290 */ /* 0x000fe2000fffe0ff */
[----:B0-----:R-:W-:-:S03]  /*21d0*/  IMAD.U32 R3, RZ, RZ, UR9 ;  /* 0x00000009ff037e24 */ /* 0x001fc6000f8e00ff */
[----:B------:R-:W-:-:S04]  /*21e0*/  UISETP.GT.AND UP0, UPT, UR11, UR18, UPT ;  /* 0x000000120b00728c */ /* 0x000fc8000bf04270 */
[----:B------:R-:W-:Y:S02]  /*21f0*/  USEL UR12, UR19, URZ, UP0 ;  /* 0x000000ff130c7287 */ /* 0x000fe40008000000 */
[----:B------:R-:W-:Y:S02]  /*2200*/  UISETP.GE.AND UP0, UPT, UR6, URZ, UPT ;  /* 0x000000ff0600728c */ /* 0x000fe4000bf06270 */
[----:B------:R-:W-:Y:S02]  /*2210*/  UIADD3 UR12, UPT, UPT, UR11, -UR12, URZ ;  /* 0x8000000c0b0c7290 */ /* 0x000fe4000fffe0ff */
[----:B------:R-:W-:Y:S02]  /*2220*/  UIADD3 UR11, UPT, UPT, UR5, 0x1, URZ ;  /* 0x00000001050b7890 */ /* 0x000fe4000fffe0ff */
[----:B------:R-:W-:-:S09]  /*2230*/  ULEA UR12, UR12, UR20, 0x2 ;  /* 0x000000140c0c7291 */ /* 0x000fd2000f8e10ff */
[----:B------:R0:W-:Y:S01]  /*2240*/  STS [UR12+0x4], R3 ;  /* 0x00000403ff007988 */ /* 0x0001e2000800080c */
[----:B------:R-:W-:-:S04]  /*2250*/  UIADD3 UR12, UPT, UPT, UR9, 0x1, URZ ;  /* 0x00000001090c7890 */ /* 0x000fc8000fffe0ff */
[----:B------:R-:W-:Y:S01]  /*2260*/  UIADD3 UR15, UPT, UPT, -UR18, UR12, URZ ;  /* 0x0000000c120f7290 */ /* 0x000fe2000fffe1ff */
[----:B------:R-:W-:Y:S11]  /*2270*/  BRA.U !UP0, `(.L_x_107) ;  /* 0x00000001083c7547 */ /* 0x000ff6000b800000 */
[----:B------:R-:W-:-:S04]  /*2280*/  UISETP.LT.AND UP0, UPT, UR10, 0x1, UPT ;  /* 0x000000010a00788c */ /* 0x000fc8000bf01270 */
[----:B------:R-:W-:-:S04]  /*2290*/  USEL UR6, UR10, 0x1, UP0 ;  /* 0x000000010a067887 */ /* 0x000fc80008000000 */
[----:B------:R-:W-:-:S12]  /*22a0*/  UIADD3 UR13, UPT, UPT, UR6, -0x1, URZ ;  /* 0xffffffff060d7890 */ /* 0x000fd8000fffe0ff */
.L_x_108:
        /* <DEDUP_REMOVED lines=12> */
.L_x_107:
[----:B------:R-:W-:-:S09]  /*2370*/  UISETP.GE.AND UP0, UPT, UR5, URZ, UPT ;  /* 0x000000ff0500728c */ /* 0x000fd2000bf06270 */
[----:B------:R-:W-:Y:S05]  /*2380*/  BRA.U !UP0, `(.L_x_109) ;  /* 0x00000001083c7547 */ /* 0x000fea000b800000 */
[----:B------:R-:W-:-:S04]  /*2390*/  UISETP.LT.AND UP0, UPT, UR11, 0x1, UPT ;  /* 0x000000010b00788c */ /* 0x000fc8000bf01270 */
[----:B------:R-:W-:-:S04]  /*23a0*/  USEL UR5, UR11, 0x1, UP0 ;  /* 0x000000010b057887 */ /* 0x000fc80008000000 */
[----:B------:R-:W-:-:S12]  /*23b0*/  UIADD3 UR6, UPT, UPT, UR5, -0x1, URZ ;  /* 0xffffffff05067890 */ /* 0x000fd8000fffe0ff */
.L_x_110:
        /* <DEDUP_REMOVED lines=12> */
.L_x_109:
[----:B------:R-:W-:Y:S01]  /*2480*/  ULEA UR5, UR19, UR14, 0x3 ;  /* 0x0000000e13057291 */ /* 0x000fe2000f8e18ff */
[----:B-----5:R-:W-:Y:S01]  /*2490*/  FADD R4, R5, -R2 ;  /* 0x8000000205047221 */ /* 0x020fe20000000000 */
[----:B------:R-:W-:Y:S02]  /*24a0*/  UISETP.NE.AND UP0, UPT, UR11, URZ, UPT ;  /* 0x000000ff0b00728c */ /* 0x000fe4000bf05270 */
[----:B------:R-:W-:Y:S01]  /*24b0*/  ULEA UR5, UR4, UR5, 0x2 ;  /* 0x0000000504057291 */ /* 0x000fe2000f8e10ff */
[----:B0-----:R-:W-:Y:S01]  /*24c0*/  F2F.F64.F32 R2, |R4| ;  /* 0x4000000400027310 */ /* 0x001fe20000201800 */
[----:B------:R-:W-:Y:S01]  /*24d0*/  FADD R12, |R4|, -RZ ;  /* 0x800000ff040c7221 */ /* 0x000fe20000000200 */
[----:B------:R-:W-:Y:S02]  /*24e0*/  UISETP.EQ.OR UP0, UPT, UR10, URZ, !UP0 ;  /* 0x000000ff0a00728c */ /* 0x000fe4000c702670 */
[----:B------:R-:W-:-:S04]  /*24f0*/  UIADD3 UR4, UPT, UPT, UR4, 0x1, URZ ;  /* 0x0000000104047890 */ /* 0x000fc8000fffe0ff */
[----:B------:R-:W0:Y:S04]  /*2500*/  LDS R10, [UR5] ;  /* 0x00000005ff0a7984 */ /* 0x000e280008000800 */
[----:B------:R2:W-:Y:S01]  /*2510*/  STS [UR5], R12 ;  /* 0x0000000cff007988 */ /* 0x0005e20008000805 */
[----:B0-----:R-:W0:Y:S02]  /*2520*/  F2F.F64.F32 R10, R10 ;  /* 0x0000000a000a7310 */ /* 0x001e240000201800 */
[----:B0-----:R-:W-:-:S08]  /*2530*/  DADD R2, R2, -R10 ;  /* 0x0000000002027229 */ /* 0x001fd0000000080a */
[----:B------:R-:W-:Y:S01]  /*2540*/  DADD R8, R2, R8 ;  /* 0x0000000002087229 */ /* 0x000fe20000000008 */
[----:B--2---:R-:W-:Y:S10]  /*2550*/  BRA.U UP0, `(.L_x_111) ;  /* 0x0000000100b07547 */ /* 0x004ff4000b800000 */
[----:B------:R-:W-:Y:S01]  /*2560*/  DSETP.NEU.AND P0, PT, R8, RZ, PT ;  /* 0x000000ff0800722a */ /* 0x000fe20003f0d000 */
[----:B------:R-:W-:-:S13]  /*2570*/  CS2R R2, SRZ ;  /* 0x0000000000027805 */ /* 0x000fda000001ff00 */
[----:B------:R-:W-:Y:S05]  /*2580*/  @!P0 BRA `(.L_x_112) ;  /* 0x0000000000808947 */ /* 0x000fea0003800000 */
[----:B------:R-:W-:Y:S01]  /*2590*/  ULEA UR5, UR7, UR20, 0x2 ;  /* 0x0000001407057291 */ /* 0x000fe2000f8e10ff */
[----:B------:R-:W0:Y:S01]  /*25a0*/  LDC.64 R12, c[0x0][0x380] ;  /* 0x0000e000ff0c7b82 */ /* 0x000e220000000a00 */
[----:B------:R-:W-:-:S07]  /*25b0*/  ULEA UR14, UR8, UR14, 0x2 ;  /* 0x0000000e080e7291 */ /* 0x000fce000f8e10ff */
[----:B------:R-:W0:Y:S04]  /*25c0*/  LDS R3, [UR5+0x4] ;  /* 0x00000405ff037984 */ /* 0x000e280008000800 */
[----:B------:R-:W2:Y:S01]  /*25d0*/  LDS R11, [UR14] ;  /* 0x0000000eff0b7984 */ /* 0x000ea20008000800 */
[----:B0-----:R-:W-:-:S04]  /*25e0*/  IMAD.WIDE R2, R3, 0x4, R12 ;  /* 0x0000000403027825 */ /* 0x001fc800078e020c */
[----:B--2---:R-:W-:Y:S01]  /*25f0*/  IMAD.WIDE R12, R11, 0x4, R12 ;  /* 0x000000040b0c7825 */ /* 0x004fe200078e020c */
[----:B------:R-:W2:Y:S05]  /*2600*/  LDG.E.CONSTANT R4, desc[UR16][R2.64] ;  /* 0x0000001002047981 */ /* 0x000eaa000c1e9900 */
[----:B------:R-:W3:Y:S01]  /*2610*/  LDG.E.CONSTANT R12, desc[UR16][R12.64] ;  /* 0x000000100c0c7981 */ /* 0x000ee2000c1e9900 */
[----:B-1----:R-:W0:Y:S01]  /*2620*/  MUFU.RCP64H R15, R9 ;  /* 0x00000009000f7308 */ /* 0x002e220000001800 */
        /* <DEDUP_REMOVED lines=19> */
[----:B------:R-:W-:Y:S05]  /*2760*/  CALL.REL.NOINC `($__internal_2_$__cuda_sm20_div_rn_f64_full) ;  /* 0x0000000000547944 */ /* 0x000fea0003c00000 */
[----:B------:R-:W-:Y:S02]  /*2770*/  IMAD.MOV.U32 R2, RZ, RZ, R18 ;  /* 0x000000ffff027224 */ /* 0x000fe400078e0012 */
[----:B------:R-:W-:-:S07]  /*2780*/  IMAD.MOV.U32 R3, RZ, RZ, R19 ;  /* 0x000000ffff037224 */ /* 0x000fce00078e0013 */
.L_x_112:
[----:B------:R-:W0:Y:S01]  /*2790*/  F2F.F64.F32 R10, R5 ;  /* 0x00000005000a7310 */ /* 0x000e220000201800 */
[----:B------:R-:W-:Y:S01]  /*27a0*/  DADD R12, -R2, 1 ;  /* 0x3ff00000020c7429 */ /* 0x000fe20000000100 */
[----:B-1----:R-:W1:Y:S01]  /*27b0*/  LDC.64 R14, c[0x0][0x3c0] ;  /* 0x0000f000ff0e7b82 */ /* 0x002e620000000a00 */
[----:B0-----:R-:W-:Y:S01]  /*27c0*/  DMUL R10, R10, R2 ;  /* 0x000000020a0a7228 */ /* 0x001fe20000000000 */
[----:B------:R-:W-:-:S07]  /*27d0*/  VIADD R3, R0, UR9 ;  /* 0x0000000900037c36 */ /* 0x000fce0008000000 */
[----:B------:R-:W-:Y:S01]  /*27e0*/  DFMA R6, R6, R12, R10 ;  /* 0x0000000c0606722b */ /* 0x000fe2000000000a */
[----:B-1----:R-:W-:-:S05]  /*27f0*/  IMAD.WIDE R2, R3, 0x4, R14 ;  /* 0x0000000403027825 */ /* 0x002fca00078e020e */
[----:B------:R-:W0:Y:S02]  /*2800*/  F2F.F32.F64 R11, R6 ;  /* 0x00000006000b7310 */ /* 0x000e240000301000 */
[----:B0-----:R0:W-:Y:S03]  /*2810*/  STG.E desc[UR16][R2.64], R11 ;  /* 0x0000000b02007986 */ /* 0x0011e6000c101910 */
.L_x_111:
[----:B------:R-:W2:Y:S01]  /*2820*/  LDCU UR5, c[0x0][0x3b0] ;  /* 0x00007600ff0577ac */ /* 0x000ea20008000800 */
[----:B0-----:R-:W-:Y:S01]  /*2830*/  MOV R2, R5 ;  /* 0x0000000500027202 */ /* 0x001fe20000000f00 */
[----:B------:R-:W-:Y:S01]  /*2840*/  UISETP.NE.AND UP0, UPT, UR4, UR18, UPT ;  /* 0x000000120400728c */ /* 0x000fe2000bf05270 */
[----:B------:R-:W-:Y:S01]  /*2850*/  UMOV UR9, UR12 ;  /* 0x0000000c00097c82 */ /* 0x000fe20008000000 */
[----:B------:R-:W-:Y:S02]  /*2860*/  UMOV UR6, UR10 ;  /* 0x0000000a00067c82 */ /* 0x000fe40008000000 */
[----:B------:R-:W-:Y:S02]  /*2870*/  USEL UR4, UR4, URZ, UP0 ;  /* 0x000000ff04047287 */ /* 0x000fe40008000000 */
[----:B--2---:R-:W-:-:S03]  /*2880*/  UISETP.GE.AND UP0, UPT, UR12, UR5, UPT ;  /* 0x000000050c00728c */ /* 0x004fc6000bf06270 */
[----:B------:R-:W-:-:S06]  /*2890*/  UMOV UR5, UR11 ;  /* 0x0000000b00057c82 */ /* 0x000fcc0008000000 */
[----:B------:R-:W-:Y:S05]  /*28a0*/  BRA.U !UP0, `(.L_x_113) ;  /* 0xfffffff508687547 */ /* 0x000fea000b83ffff */
[----:B------:R-:W-:Y:S05]  /*28b0*/  EXIT ;  /* 0x000000000000794d */ /* 0x000fea0003800000 */
        .weak           $__internal_2_$__cuda_sm20_div_rn_f64_full
        .type           $__internal_2_$__cuda_sm20_div_rn_f64_full,@function
        .size           $__internal_2_$__cuda_sm20_div_rn_f64_full,(.L_x_122 - $__internal_2_$__cuda_sm20_div_rn_f64_full)
$__internal_2_$__cuda_sm20_div_rn_f64_full:
        /* <DEDUP_REMOVED lines=9> */
[----:B------:R-:W-:Y:S01]  /*2950*/  @!P0 DMUL R10, R12, 8.98846567431157953865e+307 ;  /* 0x7fe000000c0a8828 */ /* 0x000fe20000000000 */
[----:B------:R-:W-:-:S05]  /*2960*/  IMAD.MOV.U32 R25, RZ, RZ, R3 ;  /* 0x000000ffff197224 */ /* 0x000fca00078e0003 */
[----:B------:R-:W0:Y:S02]  /*2970*/  MUFU.RCP64H R19, R11 ;  /* 0x0000000b00137308 */ /* 0x000e240000001800 */
[----:B0-----:R-:W-:-:S08]  /*2980*/  DFMA R16, R18, -R10, 1 ;  /* 0x3ff000001210742b */ /* 0x001fd0000000080a */
[----:B------:R-:W-:-:S08]  /*2990*/  DFMA R16, R16, R16, R16 ;  /* 0x000000101010722b */ /* 0x000fd00000000010 */
[----:B------:R-:W-:Y:S01]  /*29a0*/  DFMA R18, R18, R16, R18 ;  /* 0x000000101212722b */ /* 0x000fe20000000012 */
[----:B------:R-:W-:Y:S02]  /*29b0*/  SEL R17, R4, 0x63400000, !P1 ;  /* 0x6340000004117807 */ /* 0x000fe40004800000 */
[----:B------:R-:W-:Y:S02]  /*29c0*/  FSETP.GEU.AND P1, PT, |R15|, 1.469367938527859385e-39, PT ;  /* 0x001000000f00780b */ /* 0x000fe40003f2e200 */
[----:B------:R-:W-:-:S03]  /*29d0*/  LOP3.LUT R17, R17, 0x800fffff, R15, 0xf8, !PT ;  /* 0x800fffff11117812 */ /* 0x000fc600078ef80f */
[----:B------:R-:W-:Y:S01]  /*29e0*/  DFMA R20, R18, -R10, 1 ;  /* 0x3ff000001214742b */ /* 0x000fe2000000080a */
[----:B------:R-:W-:-:S07]  /*29f0*/  MOV R16, R14 ;  /* 0x0000000e00107202 */ /* 0x000fce0000000f00 */
        /* <DEDUP_REMOVED lines=10> */
.L_x_114:
[----:B------:R-:W-:Y:S01]  /*2aa0*/  IMAD.MOV.U32 R26, RZ, RZ, R22 ;  /* 0x000000ffff1a7224 */ /* 0x000fe200078e0016 */
[----:B------:R-:W-:Y:S01]  /*2ab0*/  @!P0 LOP3.LUT R26, R11, 0x7ff00000, RZ, 0xc0, !PT ;  /* 0x7ff000000b1a8812 */ /* 0x000fe200078ec0ff */
[----:B------:R-:W-:Y:S01]  /*2ac0*/  VIADD R22, R25, 0xffffffff ;  /* 0xffffffff19167836 */ /* 0x000fe20000000000 */
[----:B------:R-:W-:-:S03]  /*2ad0*/  DMUL R20, R18, R16 ;  /* 0x0000001012147228 */ /* 0x000fc60000000000 */
[----:B------:R-:W-:Y:S01]  /*2ae0*/  VIADD R27, R26, 0xffffffff ;  /* 0xffffffff1a1b7836 */ /* 0x000fe20000000000 */
[----:B------:R-:W-:-:S04]  /*2af0*/  ISETP.GT.U32.AND P0, PT, R22, 0x7feffffe, PT ;  /* 0x7feffffe1600780c */ /* 0x000fc80003f04070 */
[----:B------:R-:W-:Y:S01]  /*2b00*/  ISETP.GT.U32.OR P0, PT, R27, 0x7feffffe, P0 ;  /* 0x7feffffe1b00780c */ /* 0x000fe20000704470 */
[----:B------:R-:W-:-:S08]  /*2b10*/  DFMA R22, R20, -R10, R16 ;  /* 0x8000000a1416722b */ /* 0x000fd00000000010 */
[----:B------:R-:W-:-:S04]  /*2b20*/  DFMA R22, R18, R22, R20 ;  /* 0x000000161216722b */ /* 0x000fc80000000014 */
[----:B------:R-:W-:Y:S07]  /*2b30*/  @P0 BRA `(.L_x_115) ;  /* 0x00000000006c0947 */ /* 0x000fee0003800000 */
[----:B------:R-:W-:-:S04]  /*2b40*/  LOP3.LUT R18, R13, 0x7ff00000, RZ, 0xc0, !PT ;  /* 0x7ff000000d127812 */ /* 0x000fc800078ec0ff */
[CC--:B------:R-:W-:Y:S02]  /*2b50*/  VIADDMNMX R14, R3.reuse, -R18.reuse, 0xb9600000, !PT ;  /* 0xb9600000030e7446 */ /* 0x0c0fe40007800912 */
[----:B------:R-:W-:Y:S02]  /*2b60*/  ISETP.GE.U32.AND P0, PT, R3, R18, PT ;  /* 0x000000120300720c */ /* 0x000fe40003f06070 */
[----:B------:R-:W-:Y:S01]  /*2b70*/  VIMNMX R3, PT, PT, R14, 0x46a00000, PT ;  /* 0x46a000000e037848 */ /* 0x000fe20003fe0100 */
[----:B------:R-:W-:Y:S01]  /*2b80*/  IMAD.MOV.U32 R14, RZ, RZ, RZ ;  /* 0x000000ffff0e7224 */ /* 0x000fe200078e00ff */
[----:B------:R-:W-:-:S04]  /*2b90*/  SEL R4, R4, 0x63400000, !P0 ;  /* 0x6340000004047807 */ /* 0x000fc80004000000 */
[----:B------:R-:W-:-:S05]  /*2ba0*/  IADD3 R3, PT, PT, -R4, R3, RZ ;  /* 0x0000000304037210 */ /* 0x000fca0007ffe1ff */
        /* <DEDUP_REMOVED lines=11> */
[----:B------:R-:W-:Y:S01]  /*2c60*/  MOV R10, RZ ;  /* 0x000000ff000a7202 */ /* 0x000fe20000000f00 */
[----:B------:R-:W-:Y:S01]  /*2c70*/  DMUL.RP R14, R22, R14 ;  /* 0x0000000e160e7228 */ /* 0x000fe20000008000 */
[----:B------:R-:W-:-:S04]  /*2c80*/  IADD3 R3, PT, PT, -R3, -0x43300000, RZ ;  /* 0xbcd0000003037810 */ /* 0x000fc80007ffe1ff */
[----:B------:R-:W-:-:S05]  /*2c90*/  DFMA R10, R18, -R10, R22 ;  /* 0x8000000a120a722b */ /* 0x000fca0000000016 */
[----:B------:R-:W-:-:S05]  /*2ca0*/  LOP3.LUT R13, R15, R13, RZ, 0x3c, !PT ;  /* 0x0000000d0f0d7212 */ /* 0x000fca00078e3cff */
[----:B------:R-:W-:-:S04]  /*2cb0*/  FSETP.NEU.AND P0, PT, |R11|, R3, PT ;  /* 0x000000030b00720b */ /* 0x000fc80003f0d200 */
[----:B------:R-:W-:Y:S02]  /*2cc0*/  FSEL R18, R14, R18, !P0 ;  /* 0x000000120e127208 */ /* 0x000fe40004000000 */
[----:B------:R-:W-:Y:S01]  /*2cd0*/  FSEL R19, R13, R19, !P0 ;  /* 0x000000130d137208 */ /* 0x000fe20004000000 */
[----:B------:R-:W-:Y:S06]  /*2ce0*/  BRA `(.L_x_116) ;  /* 0x0000000000547947 */ /* 0x000fec0003800000 */
.L_x_115:
        /* <DEDUP_REMOVED lines=11> */
[----:B------:R-:W-:Y:S01]  /*2da0*/  @P0 LOP3.LUT R3, R19, 0x7ff00000, RZ, 0xfc, !PT ;  /* 0x7ff0000013030812 */ /* 0x000fe200078efcff */
[----:B------:R-:W-:Y:S02]  /*2db0*/  @!P0 IMAD.MOV.U32 R18, RZ, RZ, RZ ;  /* 0x000000ffff128224 */ /* 0x000fe400078e00ff */
[----:B------:R-:W-:Y:S01]  /*2dc0*/  @P0 IMAD.MOV.U32 R18, RZ, RZ, RZ ;  /* 0x000000ffff120224 */ /* 0x000fe200078e00ff */
[----:B------:R-:W-:Y:S01]  /*2dd0*/  @P0 MOV R19, R3 ;  /* 0x0000000300130202 */ /* 0x000fe20000000f00 */
[----:B------:R-:W-:Y:S06]  /*2de0*/  BRA `(.L_x_116) ;  /* 0x0000000000147947 */ /* 0x000fec0003800000 */
.L_x_118:
[----:B------:R-:W-:Y:S01]  /*2df0*/  LOP3.LUT R19, R13, 0x80000, RZ, 0xfc, !PT ;  /* 0x000800000d137812 */ /* 0x000fe200078efcff */
[----:B------:R-:W-:Y:S01]  /*2e00*/  IMAD.MOV.U32 R18, RZ, RZ, R12 ;  /* 0x000000ffff127224 */ /* 0x000fe200078e000c */
[----:B------:R-:W-:Y:S06]  /*2e10*/  BRA `(.L_x_116) ;  /* 0x0000000000087947 */ /* 0x000fec0003800000 */
.L_x_117:
[----:B------:R-:W-:Y:S01]  /*2e20*/  LOP3.LUT R19, R15, 0x80000, RZ, 0xfc, !PT ;  /* 0x000800000f137812 */ /* 0x000fe200078efcff */
[----:B------:R-:W-:-:S07]  /*2e30*/  IMAD.MOV.U32 R18, RZ, RZ, R14 ;  /* 0x000000ffff127224 */ /* 0x000fce00078e000e */
.L_x_116:
[----:B------:R-:W-:-:S04]  /*2e40*/  IMAD.MOV.U32 R3, RZ, RZ, 0x0 ;  /* 0x00000000ff037424 */ /* 0x000fc800078e00ff */
[----:B------:R-:W-:Y:S05]  /*2e50*/  RET.REL.NODEC R2 `(nama_batch_f32) ;  /* 0xffffffd002687950 */ /* 0x000fea0003c3ffff */
.L_x_119:
        /* <DEDUP_REMOVED lines=10> */
.L_x_122:


//--------------------- .nv.shared.nama_many_series_one_param_time_major_f32 --------------------------
	.section	.nv.shared.nama_many_series_one_param_time_major_f32,"aw",@nobits
	.sectionflags	@""
	.align	16
	.zero		1024


//--------------------- .nv.shared.reserved.0     --------------------------
	.section	.nv.shared.reserved.0,"aw",@nobits
	.weak		__nv_reservedSMEM_offset_0_alias
	.size		__nv_reservedSMEM_offset_0_alias, 0, 64
	.other		__nv_reservedSMEM_offset_0_alias,@"STO_CUDA_RESERVED_SHARED STV_DEFAULT"
__nv_reservedSMEM_offset_0_alias:
	.zero		0
	.zero		64


//--------------------- .nv.shared.nama_batch_prefix_f32 --------------------------
	.section	.nv.shared.nama_batch_prefix_f32,"aw",@nobits
	.sectionflags	@""
	.align	16
	.zero		1024


//--------------------- .nv.shared.nama_batch_f32 --------------------------
	.section	.nv.shared.nama_batch_f32,"aw",@nobits
	.sectionflags	@""
	.align	16
	.zero		1024


//--------------------- .nv.constant0.nama_many_series_one_param_time_major_f32 --------------------------
	.section	.nv.constant0.nama_many_series_one_param_time_major_f32,"a",@progbits
	.sectionflags	@""
	.align	4
.nv.constant0.nama_many_series_one_param_time_major_f32:
	.zero		960


//--------------------- .nv.constant0.nama_batch_prefix_f32 --------------------------
	.section	.nv.constant0.nama_batch_prefix_f32,"a",@progbits
	.sectionflags	@""
	.align	4
.nv.constant0.nama_batch_prefix_f32:
	.zero		944


//--------------------- .nv.constant0.nama_batch_f32 --------------------------
	.section	.nv.constant0.nama_batch_f32,"a",@progbits
	.sectionflags	@""
	.align	4
.nv.constant0.nama_batch_f32:
	.zero		968


//--------------------- SYMBOLS --------------------------

	.type		.nv.reservedSmem.offset0,@object
	.size		.nv.reservedSmem.offset0,0x4
	.type		.nv.reservedSmem.cap,@object
	.size		.nv.reservedSmem.cap,0x4
